//
// Generated by NVIDIA NVVM Compiler
//
// Compiler Build ID: CL-36424714
// Cuda compilation tools, release 13.0, V13.0.88
// Based on NVVM 20.0.0
//

.version 9.0
.target sm_100
.address_size 64

	// .globl	_Z8mean_colPdS_

.visible .entry _Z8mean_colPdS_(
	.param .u64 .ptr .align 1 _Z8mean_colPdS__param_0,
	.param .u64 .ptr .align 1 _Z8mean_colPdS__param_1
)
{
	.reg .pred 	%p<3>;
	.reg .b32 	%r<12>;
	.reg .b64 	%rd<9>;
	.reg .b64 	%fd<9>;

	ld.param.u64 	%rd3, [_Z8mean_colPdS__param_0];
	ld.param.u64 	%rd4, [_Z8mean_colPdS__param_1];
	mov.u32 	%r6, %tid.x;
	mov.u32 	%r7, %ctaid.x;
	mov.u32 	%r8, %ntid.x;
	mad.lo.s32 	%r10, %r7, %r8, %r6;
	setp.gt.s32 	%p1, %r10, 28;
	@%p1 bra 	$L__BB0_4;
	cvta.to.global.u64 	%rd5, %rd4;
	mul.wide.s32 	%rd6, %r10, 8;
	add.s64 	%rd1, %rd5, %rd6;
	ld.global.f64 	%fd8, [%rd1];
	cvta.to.global.u64 	%rd2, %rd3;
	mov.b32 	%r11, 0;
$L__BB0_2:
	mul.wide.s32 	%rd7, %r10, 8;
	add.s64 	%rd8, %rd2, %rd7;
	ld.global.f64 	%fd4, [%rd8];
	add.f64 	%fd5, %fd8, %fd4;
	st.global.f64 	[%rd1], %fd5;
	ld.global.f64 	%fd6, [%rd8+232];
	add.f64 	%fd8, %fd5, %fd6;
	st.global.f64 	[%rd1], %fd8;
	add.s32 	%r11, %r11, 2;
	add.s32 	%r10, %r10, 58;
	setp.ne.s32 	%p2, %r11, 24998;
	@%p2 bra 	$L__BB0_2;
	div.rn.f64 	%fd7, %fd8, 0d40D8698000000000;
	st.global.f64 	[%rd1], %fd7;
$L__BB0_4:
	ret;

}
	// .globl	_Z7std_colPdS_S_
.visible .entry _Z7std_colPdS_S_(
	.param .u64 .ptr .align 1 _Z7std_colPdS_S__param_0,
	.param .u64 .ptr .align 1 _Z7std_colPdS_S__param_1,
	.param .u64 .ptr .align 1 _Z7std_colPdS_S__param_2
)
{
	.reg .pred 	%p<2>;
	.reg .b32 	%r<6>;
	.reg .b64 	%rd<15>;
	.reg .b64 	%fd<13>;

	ld.param.u64 	%rd5, [_Z7std_colPdS_S__param_0];
	ld.param.u64 	%rd6, [_Z7std_colPdS_S__param_1];
	ld.param.u64 	%rd4, [_Z7std_colPdS_S__param_2];
	cvta.to.global.u64 	%rd7, %rd6;
	cvta.to.global.u64 	%rd8, %rd5;
	mov.u32 	%r1, %tid.x;
	mul.wide.u32 	%rd9, %r1, 8;
	add.s64 	%rd10, %rd7, %rd9;
	ld.global.f64 	%fd1, [%rd10];
	add.s64 	%rd14, %rd8, %rd9;
	mov.f64 	%fd12, 0d0000000000000000;
	mov.b32 	%r5, 0;
$L__BB1_1:
	ld.global.f64 	%fd5, [%rd14];
	sub.f64 	%fd6, %fd5, %fd1;
	fma.rn.f64 	%fd7, %fd6, %fd6, %fd12;
	ld.global.f64 	%fd8, [%rd14+232];
	sub.f64 	%fd9, %fd8, %fd1;
	fma.rn.f64 	%fd12, %fd9, %fd9, %fd7;
	add.s32 	%r5, %r5, 2;
	add.s64 	%rd14, %rd14, 464;
	setp.ne.s32 	%p1, %r5, 24998;
	@%p1 bra 	$L__BB1_1;
	cvta.to.global.u64 	%rd11, %rd4;
	div.rn.f64 	%fd10, %fd12, 0d40D8698000000000;
	sqrt.rn.f64 	%fd11, %fd10;
	add.s64 	%rd13, %rd11, %rd9;
	st.global.f64 	[%rd13], %fd11;
	ret;

}
	// .globl	_Z14data_normalizePdS_S_
.visible .entry _Z14data_normalizePdS_S_(
	.param .u64 .ptr .align 1 _Z14data_normalizePdS_S__param_0,
	.param .u64 .ptr .align 1 _Z14data_normalizePdS_S__param_1,
	.param .u64 .ptr .align 1 _Z14data_normalizePdS_S__param_2
)
{
	.reg .pred 	%p<2>;
	.reg .b32 	%r<6>;
	.reg .b64 	%rd<14>;
	.reg .b64 	%fd<11>;

	ld.param.u64 	%rd6, [_Z14data_normalizePdS_S__param_0];
	ld.param.u64 	%rd7, [_Z14data_normalizePdS_S__param_1];
	ld.param.u64 	%rd8, [_Z14data_normalizePdS_S__param_2];
	cvta.to.global.u64 	%rd9, %rd8;
	cvta.to.global.u64 	%rd10, %rd7;
	cvta.to.global.u64 	%rd11, %rd6;
	mov.u32 	%r4, %tid.x;
	mul.wide.u32 	%rd12, %r4, 8;
	add.s64 	%rd1, %rd10, %rd12;
	add.s64 	%rd2, %rd9, %rd12;
	add.s64 	%rd13, %rd11, %rd12;
	mov.b32 	%r5, 0;
$L__BB2_1:
	ld.global.f64 	%fd1, [%rd13];
	ld.global.f64 	%fd2, [%rd1];
	sub.f64 	%fd3, %fd1, %fd2;
	ld.global.f64 	%fd4, [%rd2];
	div.rn.f64 	%fd5, %fd3, %fd4;
	st.global.f64 	[%rd13], %fd5;
	ld.global.f64 	%fd6, [%rd13+232];
	ld.global.f64 	%fd7, [%rd1];
	sub.f64 	%fd8, %fd6, %fd7;
	ld.global.f64 	%fd9, [%rd2];
	div.rn.f64 	%fd10, %fd8, %fd9;
	st.global.f64 	[%rd13+232], %fd10;
	add.s32 	%r5, %r5, 2;
	add.s64 	%rd13, %rd13, 464;
	setp.ne.s32 	%p1, %r5, 24998;
	@%p1 bra 	$L__BB2_1;
	ret;

}
	// .globl	_Z10covariancePdS_
.visible .entry _Z10covariancePdS_(
	.param .u64 .ptr .align 1 _Z10covariancePdS__param_0,
	.param .u64 .ptr .align 1 _Z10covariancePdS__param_1
)
{
	.reg .pred 	%p<3>;
	.reg .b32 	%r<12>;
	.reg .b64 	%rd<17>;
	.reg .b64 	%fd<10>;

	ld.param.u64 	%rd10, [_Z10covariancePdS__param_0];
	ld.param.u64 	%rd11, [_Z10covariancePdS__param_1];
	cvta.to.global.u64 	%rd1, %rd11;
	cvta.to.global.u64 	%rd2, %rd10;
	mov.u32 	%r7, %tid.x;
	mul.lo.s32 	%r1, %r7, 29;
	mul.wide.u32 	%rd12, %r7, 8;
	add.s64 	%rd3, %rd2, %rd12;
	mov.b32 	%r10, 0;
$L__BB3_1:
	add.s32 	%r9, %r10, %r1;
	mul.wide.u32 	%rd13, %r9, 8;
	add.s64 	%rd4, %rd1, %rd13;
	ld.global.f64 	%fd9, [%rd4];
	mul.wide.u32 	%rd14, %r10, 8;
	add.s64 	%rd16, %rd2, %rd14;
	mov.b32 	%r11, 0;
	mov.u64 	%rd15, %rd3;
$L__BB3_2:
	ld.global.f64 	%fd4, [%rd15];
	ld.global.f64 	%fd5, [%rd16];
	fma.rn.f64 	%fd6, %fd4, %fd5, %fd9;
	st.global.f64 	[%rd4], %fd6;
	ld.global.f64 	%fd7, [%rd15+232];
	ld.global.f64 	%fd8, [%rd16+232];
	fma.rn.f64 	%fd9, %fd7, %fd8, %fd6;
	st.global.f64 	[%rd4], %fd9;
	add.s32 	%r11, %r11, 2;
	add.s64 	%rd16, %rd16, 464;
	add.s64 	%rd15, %rd15, 464;
	setp.ne.s32 	%p1, %r11, 24998;
	@%p1 bra 	$L__BB3_2;
	add.s32 	%r10, %r10, 1;
	setp.ne.s32 	%p2, %r10, 29;
	@%p2 bra 	$L__BB3_1;
	ret;

}
	// .globl	_Z20gpu_matrix_transposePdS_
.visible .entry _Z20gpu_matrix_transposePdS_(
	.param .u64 .ptr .align 1 _Z20gpu_matrix_transposePdS__param_0,
	.param .u64 .ptr .align 1 _Z20gpu_matrix_transposePdS__param_1
)
{
	.reg .pred 	%p<4>;
	.reg .b32 	%r<12>;
	.reg .b64 	%rd<9>;
	.reg .b64 	%fd<2>;

	ld.param.u64 	%rd1, [_Z20gpu_matrix_transposePdS__param_0];
	ld.param.u64 	%rd2, [_Z20gpu_matrix_transposePdS__param_1];
	mov.u32 	%r3, %ctaid.x;
	mov.u32 	%r4, %ntid.x;
	mov.u32 	%r5, %tid.x;
	mad.lo.s32 	%r1, %r3, %r4, %r5;
	mov.u32 	%r6, %ctaid.y;
	mov.u32 	%r7, %ntid.y;
	mov.u32 	%r8, %tid.y;
	mad.lo.s32 	%r9, %r6, %r7, %r8;
	setp.gt.u32 	%p1, %r1, 28;
	setp.gt.u32 	%p2, %r9, 24997;
	or.pred  	%p3, %p1, %p2;
	@%p3 bra 	$L__BB4_2;
	cvta.to.global.u64 	%rd3, %rd1;
	cvta.to.global.u64 	%rd4, %rd2;
	mad.lo.s32 	%r10, %r9, 29, %r1;
	mad.lo.s32 	%r11, %r1, 24998, %r9;
	mul.wide.u32 	%rd5, %r10, 8;
	add.s64 	%rd6, %rd3, %rd5;
	ld.global.f64 	%fd1, [%rd6];
	mul.wide.u32 	%rd7, %r11, 8;
	add.s64 	%rd8, %rd4, %rd7;
	st.global.f64 	[%rd8], %fd1;
$L__BB4_2:
	ret;

}


// ===== COMPILED SASS (sm_100) =====

	.target	sm_100

	.elftype	@"ET_EXEC"


//--------------------- .note.nv.tkinfo           --------------------------
	.section	.note.nv.tkinfo,"",@"SHT_NOTE"
	.sectionflags	@"SHF_NOTE_NV_TKINFO"
	.tkinfo
        /*0018*/ 	.word	0x00000002
        /*0030*/ 	.string	""
        /*0030*/ 	.string	"ptxas"
        /*0030*/ 	.string	"Cuda compilation tools, release 13.0, V13.0.88"
        /*0030*/ 	.string	"Build cuda_13.0.r13.0/compiler.36424714_0"
        /*0030*/ 	.string	"-arch sm_100 -m 64 "



//--------------------- .note.nv.cuinfo           --------------------------
	.section	.note.nv.cuinfo,"",@"SHT_NOTE"
	.sectionflags	@"SHF_NOTE_NV_CUINFO"
        /*0018*/ 	.short	0x0002
        /*001a*/ 	.short	0x0064
        /*001c*/ 	.short	0x0082
	.zero		2


//--------------------- .nv.info                  --------------------------
	.section	.nv.info,"",@"SHT_CUDA_INFO"
	.align	4


	//----- nvinfo : EIATTR_REGCOUNT
	.align		4
        /*0000*/ 	.byte	0x04, 0x2f
        /*0002*/ 	.short	(.L_1 - .L_0)
	.align		4
.L_0:
        /*0004*/ 	.word	index@(_Z8mean_colPdS_)
        /*0008*/ 	.word	0x00000018


	//----- nvinfo : EIATTR_FRAME_SIZE
	.align		4
.L_1:
        /*000c*/ 	.byte	0x04, 0x11
        /*000e*/ 	.short	(.L_3 - .L_2)
	.align		4
.L_2:
        /*0010*/ 	.word	index@($__internal_3_$__cuda_sm20_div_rn_f64_full)
        /*0014*/ 	.word	0x00000000


	//----- nvinfo : EIATTR_FRAME_SIZE
	.align		4
.L_3:
        /*0018*/ 	.byte	0x04, 0x11
        /*001a*/ 	.short	(.L_5 - .L_4)
	.align		4
.L_4:
        /*001c*/ 	.word	index@(_Z8mean_colPdS_)
        /*0020*/ 	.word	0x00000000


	//----- nvinfo : EIATTR_REGCOUNT
	.align		4
.L_5:
        /*0024*/ 	.byte	0x04, 0x2f
        /*0026*/ 	.short	(.L_7 - .L_6)
	.align		4
.L_6:
        /*0028*/ 	.word	index@(_Z7std_colPdS_S_)
        /*002c*/ 	.word	0x0000001c


	//----- nvinfo : EIATTR_FRAME_SIZE
	.align		4
.L_7:
        /*0030*/ 	.byte	0x04, 0x11
        /*0032*/ 	.short	(.L_9 - .L_8)
	.align		4
.L_8:
        /*0034*/ 	.word	index@($__internal_2_$__cuda_sm20_dsqrt_rn_f64_mediumpath_v1)
        /*0038*/ 	.word	0x00000000


	//----- nvinfo : EIATTR_FRAME_SIZE
	.align		4
.L_9:
        /*003c*/ 	.byte	0x04, 0x11
        /*003e*/ 	.short	(.L_11 - .L_10)
	.align		4
.L_10:
        /*0040*/ 	.word	index@($__internal_1_$__cuda_sm20_div_rn_f64_full)
        /*0044*/ 	.word	0x00000000


	//----- nvinfo : EIATTR_FRAME_SIZE
	.align		4
.L_11:
        /*0048*/ 	.byte	0x04, 0x11
        /*004a*/ 	.short	(.L_13 - .L_12)
	.align		4
.L_12:
        /*004c*/ 	.word	index@(_Z7std_colPdS_S_)
        /*0050*/ 	.word	0x00000000


	//----- nvinfo : EIATTR_REGCOUNT
	.align		4
.L_13:
        /*0054*/ 	.byte	0x04, 0x2f
        /*0056*/ 	.short	(.L_15 - .L_14)
	.align		4
.L_14:
        /*0058*/ 	.word	index@(_Z14data_normalizePdS_S_)
        /*005c*/ 	.word	0x0000001d


	//----- nvinfo : EIATTR_FRAME_SIZE
	.align		4
.L_15:
        /*0060*/ 	.byte	0x04, 0x11
        /*0062*/ 	.short	(.L_17 - .L_16)
	.align		4
.L_16:
        /*0064*/ 	.word	index@($__internal_0_$__cuda_sm20_div_rn_f64_full)
        /*0068*/ 	.word	0x00000000


	//----- nvinfo : EIATTR_FRAME_SIZE
	.align		4
.L_17:
        /*006c*/ 	.byte	0x04, 0x11
        /*006e*/ 	.short	(.L_19 - .L_18)
	.align		4
.L_18:
        /*0070*/ 	.word	index@(_Z14data_normalizePdS_S_)
        /*0074*/ 	.word	0x00000000


	//----- nvinfo : EIATTR_REGCOUNT
	.align		4
.L_19:
        /*0078*/ 	.byte	0x04, 0x2f
        /*007a*/ 	.short	(.L_21 - .L_20)
	.align		4
.L_20:
        /*007c*/ 	.word	index@(_Z10covariancePdS_)
        /*0080*/ 	.word	0x0000001a


	//----- nvinfo : EIATTR_FRAME_SIZE
	.align		4
.L_21:
        /*0084*/ 	.byte	0x04, 0x11
        /*0086*/ 	.short	(.L_23 - .L_22)
	.align		4
.L_22:
        /*0088*/ 	.word	index@(_Z10covariancePdS_)
        /*008c*/ 	.word	0x00000000


	//----- nvinfo : EIATTR_REGCOUNT
	.align		4
.L_23:
        /*0090*/ 	.byte	0x04, 0x2f
        /*0092*/ 	.short	(.L_25 - .L_24)
	.align		4
.L_24:
        /*0094*/ 	.word	index@(_Z20gpu_matrix_transposePdS_)
        /*0098*/ 	.word	0x0000000a


	//----- nvinfo : EIATTR_FRAME_SIZE
	.align		4
.L_25:
        /*009c*/ 	.byte	0x04, 0x11
        /*009e*/ 	.short	(.L_27 - .L_26)
	.align		4
.L_26:
        /*00a0*/ 	.word	index@(_Z20gpu_matrix_transposePdS_)
        /*00a4*/ 	.word	0x00000000


	//----- nvinfo : EIATTR_MIN_STACK_SIZE
	.align		4
.L_27:
        /*00a8*/ 	.byte	0x04, 0x12
        /*00aa*/ 	.short	(.L_29 - .L_28)
	.align		4
.L_28:
        /*00ac*/ 	.word	index@(_Z20gpu_matrix_transposePdS_)
        /*00b0*/ 	.word	0x00000000


	//----- nvinfo : EIATTR_MIN_STACK_SIZE
	.align		4
.L_29:
        /*00b4*/ 	.byte	0x04, 0x12
        /*00b6*/ 	.short	(.L_31 - .L_30)
	.align		4
.L_30:
        /*00b8*/ 	.word	index@(_Z10covariancePdS_)
        /*00bc*/ 	.word	0x00000000


	//----- nvinfo : EIATTR_MIN_STACK_SIZE
	.align		4
.L_31:
        /*00c0*/ 	.byte	0x04, 0x12
        /*00c2*/ 	.short	(.L_33 - .L_32)
	.align		4
.L_32:
        /*00c4*/ 	.word	index@(_Z14data_normalizePdS_S_)
        /*00c8*/ 	.word	0x00000000


	//----- nvinfo : EIATTR_MIN_STACK_SIZE
	.align		4
.L_33:
        /*00cc*/ 	.byte	0x04, 0x12
        /*00ce*/ 	.short	(.L_35 - .L_34)
	.align		4
.L_34:
        /*00d0*/ 	.word	index@(_Z7std_colPdS_S_)
        /*00d4*/ 	.word	0x00000000


	//----- nvinfo : EIATTR_MIN_STACK_SIZE
	.align		4
.L_35:
        /*00d8*/ 	.byte	0x04, 0x12
        /*00da*/ 	.short	(.L_37 - .L_36)
	.align		4
.L_36:
        /*00dc*/ 	.word	index@(_Z8mean_colPdS_)
        /*00e0*/ 	.word	0x00000000
.L_37:


//--------------------- .nv.compat                --------------------------
	.section	.nv.compat,"",@"SHT_CUDA_COMPAT_INFO"
	.align	4
        /*0000*/ 	.byte	0x02, 0x09, 0x00, 0x00, 0x02, 0x02, 0x01, 0x00, 0x02, 0x05, 0x05, 0x00, 0x03, 0x07, 0x01, 0x01
        /*0010*/ 	.byte	0x02, 0x03, 0x00, 0x00, 0x02, 0x06, 0x01, 0x00, 0x04, 0x0b, 0x08, 0x00, 0x01, 0x00, 0x00, 0x00
        /*0020*/ 	.byte	0x00, 0x00, 0x00, 0x00


//--------------------- .nv.info._Z20gpu_matrix_transposePdS_ --------------------------
	.section	.nv.info._Z20gpu_matrix_transposePdS_,"",@"SHT_CUDA_INFO"
	.sectionflags	@""
	.align	4


	//----- nvinfo : EIATTR_CUDA_API_VERSION
	.align		4
        /*0000*/ 	.byte	0x04, 0x37
        /*0002*/ 	.short	(.L_39 - .L_38)
.L_38:
        /*0004*/ 	.word	0x00000082


	//----- nvinfo : EIATTR_KPARAM_INFO
	.align		4
.L_39:
        /*0008*/ 	.byte	0x04, 0x17
        /*000a*/ 	.short	(.L_41 - .L_40)
.L_40:
        /*000c*/ 	.word	0x00000000
        /*0010*/ 	.short	0x0001
        /*0012*/ 	.short	0x0008
        /*0014*/ 	.byte	0x00, 0xf5, 0x21, 0x00


	//----- nvinfo : EIATTR_KPARAM_INFO
	.align		4
.L_41:
        /*0018*/ 	.byte	0x04, 0x17
        /*001a*/ 	.short	(.L_43 - .L_42)
.L_42:
        /*001c*/ 	.word	0x00000000
        /*0020*/ 	.short	0x0000
        /*0022*/ 	.short	0x0000
        /*0024*/ 	.byte	0x00, 0xf5, 0x21, 0x00


	//----- nvinfo : EIATTR_SPARSE_MMA_MASK
	.align		4
.L_43:
        /*0028*/ 	.byte	0x03, 0x50
        /*002a*/ 	.short	0x0000


	//----- nvinfo : EIATTR_MAXREG_COUNT
	.align		4
        /*002c*/ 	.byte	0x03, 0x1b
        /*002e*/ 	.short	0x00ff


	//----- nvinfo : EIATTR_MERCURY_ISA_VERSION
	.align		4
        /*0030*/ 	.byte	0x03, 0x5f
        /*0032*/ 	.short	0x0101


	//----- nvinfo : EIATTR_VRC_CTA_INIT_COUNT
	.align		4
        /*0034*/ 	.byte	0x02, 0x4a
	.zero		1
	.zero		1


	//----- nvinfo : EIATTR_EXIT_INSTR_OFFSETS
	.align		4
        /*0038*/ 	.byte	0x04, 0x1c
        /*003a*/ 	.short	(.L_45 - .L_44)


	//   ....[0]....
.L_44:
        /*003c*/ 	.word	0x000000b0


	//   ....[1]....
        /*0040*/ 	.word	0x00000150


	//----- nvinfo : EIATTR_CBANK_PARAM_SIZE
	.align		4
.L_45:
        /*0044*/ 	.byte	0x03, 0x19
        /*0046*/ 	.short	0x0010


	//----- nvinfo : EIATTR_PARAM_CBANK
	.align		4
        /*0048*/ 	.byte	0x04, 0x0a
        /*004a*/ 	.short	(.L_47 - .L_46)
	.align		4
.L_46:
        /*004c*/ 	.word	index@(.nv.constant0._Z20gpu_matrix_transposePdS_)
        /*0050*/ 	.short	0x0380
        /*0052*/ 	.short	0x0010


	//----- nvinfo : EIATTR_SW_WAR
	.align		4
.L_47:
        /*0054*/ 	.byte	0x04, 0x36
        /*0056*/ 	.short	(.L_49 - .L_48)
.L_48:
        /*0058*/ 	.word	0x00000008
.L_49:


//--------------------- .nv.info._Z10covariancePdS_ --------------------------
	.section	.nv.info._Z10covariancePdS_,"",@"SHT_CUDA_INFO"
	.sectionflags	@""
	.align	4


	//----- nvinfo : EIATTR_CUDA_API_VERSION
	.align		4
        /*0000*/ 	.byte	0x04, 0x37
        /*0002*/ 	.short	(.L_51 - .L_50)
.L_50:
        /*0004*/ 	.word	0x00000082


	//----- nvinfo : EIATTR_KPARAM_INFO
	.align		4
.L_51:
        /*0008*/ 	.byte	0x04, 0x17
        /*000a*/ 	.short	(.L_53 - .L_52)
.L_52:
        /*000c*/ 	.word	0x00000000
        /*0010*/ 	.short	0x0001
        /*0012*/ 	.short	0x0008
        /*0014*/ 	.byte	0x00, 0xf5, 0x21, 0x00


	//----- nvinfo : EIATTR_KPARAM_INFO
	.align		4
.L_53:
        /*0018*/ 	.byte	0x04, 0x17
        /*001a*/ 	.short	(.L_55 - .L_54)
.L_54:
        /*001c*/ 	.word	0x00000000
        /*0020*/ 	.short	0x0000
        /*0022*/ 	.short	0x0000
        /*0024*/ 	.byte	0x00, 0xf5, 0x21, 0x00


	//----- nvinfo : EIATTR_SPARSE_MMA_MASK
	.align		4
.L_55:
        /*0028*/ 	.byte	0x03, 0x50
        /*002a*/ 	.short	0x0000


	//----- nvinfo : EIATTR_MAXREG_COUNT
	.align		4
        /*002c*/ 	.byte	0x03, 0x1b
        /*002e*/ 	.short	0x00ff


	//----- nvinfo : EIATTR_MERCURY_ISA_VERSION
	.align		4
        /*0030*/ 	.byte	0x03, 0x5f
        /*0032*/ 	.short	0x0101


	//----- nvinfo : EIATTR_VRC_CTA_INIT_COUNT
	.align		4
        /*0034*/ 	.byte	0x02, 0x4a
	.zero		1
	.zero		1


	//----- nvinfo : EIATTR_EXIT_INSTR_OFFSETS
	.align		4
        /*0038*/ 	.byte	0x04, 0x1c
        /*003a*/ 	.short	(.L_57 - .L_56)


	//   ....[0]....
.L_56:
        /*003c*/ 	.word	0x00001060


	//----- nvinfo : EIATTR_CBANK_PARAM_SIZE
	.align		4
.L_57:
        /*0040*/ 	.byte	0x03, 0x19
        /*0042*/ 	.short	0x0010


	//----- nvinfo : EIATTR_PARAM_CBANK
	.align		4
        /*0044*/ 	.byte	0x04, 0x0a
        /*0046*/ 	.short	(.L_59 - .L_58)
	.align		4
.L_58:
        /*0048*/ 	.word	index@(.nv.constant0._Z10covariancePdS_)
        /*004c*/ 	.short	0x0380
        /*004e*/ 	.short	0x0010


	//----- nvinfo : EIATTR_SW_WAR
	.align		4
.L_59:
        /*0050*/ 	.byte	0x04, 0x36
        /*0052*/ 	.short	(.L_61 - .L_60)
.L_60:
        /*0054*/ 	.word	0x00000008
.L_61:


//--------------------- .nv.info._Z14data_normalizePdS_S_ --------------------------
	.section	.nv.info._Z14data_normalizePdS_S_,"",@"SHT_CUDA_INFO"
	.sectionflags	@""
	.align	4


	//----- nvinfo : EIATTR_CUDA_API_VERSION
	.align		4
        /*0000*/ 	.byte	0x04, 0x37
        /*0002*/ 	.short	(.L_63 - .L_62)
.L_62:
        /*0004*/ 	.word	0x00000082


	//----- nvinfo : EIATTR_KPARAM_INFO
	.align		4
.L_63:
        /*0008*/ 	.byte	0x04, 0x17
        /*000a*/ 	.short	(.L_65 - .L_64)
.L_64:
        /*000c*/ 	.word	0x00000000
        /*0010*/ 	.short	0x0002
        /*0012*/ 	.short	0x0010
        /*0014*/ 	.byte	0x00, 0xf5, 0x21, 0x00


	//----- nvinfo : EIATTR_KPARAM_INFO
	.align		4
.L_65:
        /*0018*/ 	.byte	0x04, 0x17
        /*001a*/ 	.short	(.L_67 - .L_66)
.L_66:
        /*001c*/ 	.word	0x00000000
        /*0020*/ 	.short	0x0001
        /*0022*/ 	.short	0x0008
        /*0024*/ 	.byte	0x00, 0xf5, 0x21, 0x00


	//----- nvinfo : EIATTR_KPARAM_INFO
	.align		4
.L_67:
        /*0028*/ 	.byte	0x04, 0x17
        /*002a*/ 	.short	(.L_69 - .L_68)
.L_68:
        /*002c*/ 	.word	0x00000000
        /*0030*/ 	.short	0x0000
        /*0032*/ 	.short	0x0000
        /*0034*/ 	.byte	0x00, 0xf5, 0x21, 0x00


	//----- nvinfo : EIATTR_SPARSE_MMA_MASK
	.align		4
.L_69:
        /*0038*/ 	.byte	0x03, 0x50
        /*003a*/ 	.short	0x0000


	//----- nvinfo : EIATTR_MAXREG_COUNT
	.align		4
        /*003c*/ 	.byte	0x03, 0x1b
        /*003e*/ 	.short	0x00ff


	//----- nvinfo : EIATTR_MERCURY_ISA_VERSION
	.align		4
        /*0040*/ 	.byte	0x03, 0x5f
        /*0042*/ 	.short	0x0101


	//----- nvinfo : EIATTR_VRC_CTA_INIT_COUNT
	.align		4
        /*0044*/ 	.byte	0x02, 0x4a
	.zero		1
	.zero		1


	//----- nvinfo : EIATTR_EXIT_INSTR_OFFSETS
	.align		4
        /*0048*/ 	.byte	0x04, 0x1c
        /*004a*/ 	.short	(.L_71 - .L_70)


	//   ....[0]....
.L_70:
        /*004c*/ 	.word	0x00000490


	//----- nvinfo : EIATTR_CRS_STACK_SIZE
	.align		4
.L_71:
        /*0050*/ 	.byte	0x04, 0x1e
        /*0052*/ 	.short	(.L_73 - .L_72)
.L_72:
        /*0054*/ 	.word	0x00000000


	//----- nvinfo : EIATTR_CBANK_PARAM_SIZE
	.align		4
.L_73:
        /*0058*/ 	.byte	0x03, 0x19
        /*005a*/ 	.short	0x0018


	//----- nvinfo : EIATTR_PARAM_CBANK
	.align		4
        /*005c*/ 	.byte	0x04, 0x0a
        /*005e*/ 	.short	(.L_75 - .L_74)
	.align		4
.L_74:
        /*0060*/ 	.word	index@(.nv.constant0._Z14data_normalizePdS_S_)
        /*0064*/ 	.short	0x0380
        /*0066*/ 	.short	0x0018


	//----- nvinfo : EIATTR_SW_WAR
	.align		4
.L_75:
        /*0068*/ 	.byte	0x04, 0x36
        /*006a*/ 	.short	(.L_77 - .L_76)
.L_76:
        /*006c*/ 	.word	0x00000008
.L_77:


//--------------------- .nv.info._Z7std_colPdS_S_ --------------------------
	.section	.nv.info._Z7std_colPdS_S_,"",@"SHT_CUDA_INFO"
	.sectionflags	@""
	.align	4


	//----- nvinfo : EIATTR_CUDA_API_VERSION
	.align		4
        /*0000*/ 	.byte	0x04, 0x37
        /*0002*/ 	.short	(.L_79 - .L_78)
.L_78:
        /*0004*/ 	.word	0x00000082


	//----- nvinfo : EIATTR_KPARAM_INFO
	.align		4
.L_79:
        /*0008*/ 	.byte	0x04, 0x17
        /*000a*/ 	.short	(.L_81 - .L_80)
.L_80:
        /*000c*/ 	.word	0x00000000
        /*0010*/ 	.short	0x0002
        /*0012*/ 	.short	0x0010
        /*0014*/ 	.byte	0x00, 0xf5, 0x21, 0x00


	//----- nvinfo : EIATTR_KPARAM_INFO
	.align		4
.L_81:
        /*0018*/ 	.byte	0x04, 0x17
        /*001a*/ 	.short	(.L_83 - .L_82)
.L_82:
        /*001c*/ 	.word	0x00000000
        /*0020*/ 	.short	0x0001
        /*0022*/ 	.short	0x0008
        /*0024*/ 	.byte	0x00, 0xf5, 0x21, 0x00


	//----- nvinfo : EIATTR_KPARAM_INFO
	.align		4
.L_83:
        /*0028*/ 	.byte	0x04, 0x17
        /*002a*/ 	.short	(.L_85 - .L_84)
.L_84:
        /*002c*/ 	.word	0x00000000
        /*0030*/ 	.short	0x0000
        /*0032*/ 	.short	0x0000
        /*0034*/ 	.byte	0x00, 0xf5, 0x21, 0x00


	//----- nvinfo : EIATTR_SPARSE_MMA_MASK
	.align		4
.L_85:
        /*0038*/ 	.byte	0x03, 0x50
        /*003a*/ 	.short	0x0000


	//----- nvinfo : EIATTR_MAXREG_COUNT
	.align		4
        /*003c*/ 	.byte	0x03, 0x1b
        /*003e*/ 	.short	0x00ff


	//----- nvinfo : EIATTR_MERCURY_ISA_VERSION
	.align		4
        /*0040*/ 	.byte	0x03, 0x5f
        /*0042*/ 	.short	0x0101


	//----- nvinfo : EIATTR_VRC_CTA_INIT_COUNT
	.align		4
        /*0044*/ 	.byte	0x02, 0x4a
	.zero		1
	.zero		1


	//----- nvinfo : EIATTR_EXIT_INSTR_OFFSETS
	.align		4
        /*0048*/ 	.byte	0x04, 0x1c
        /*004a*/ 	.short	(.L_87 - .L_86)


	//   ....[0]....
.L_86:
        /*004c*/ 	.word	0x000013f0


	//----- nvinfo : EIATTR_CRS_STACK_SIZE
	.align		4
.L_87:
        /*0050*/ 	.byte	0x04, 0x1e
        /*0052*/ 	.short	(.L_89 - .L_88)
.L_88:
        /*0054*/ 	.word	0x00000000


	//----- nvinfo : EIATTR_CBANK_PARAM_SIZE
	.align		4
.L_89:
        /*0058*/ 	.byte	0x03, 0x19
        /*005a*/ 	.short	0x0018


	//----- nvinfo : EIATTR_PARAM_CBANK
	.align		4
        /*005c*/ 	.byte	0x04, 0x0a
        /*005e*/ 	.short	(.L_91 - .L_90)
	.align		4
.L_90:
        /*0060*/ 	.word	index@(.nv.constant0._Z7std_colPdS_S_)
        /*0064*/ 	.short	0x0380
        /*0066*/ 	.short	0x0018


	//----- nvinfo : EIATTR_SW_WAR
	.align		4
.L_91:
        /*0068*/ 	.byte	0x04, 0x36
        /*006a*/ 	.short	(.L_93 - .L_92)
.L_92:
        /*006c*/ 	.word	0x00000008
.L_93:


//--------------------- .nv.info._Z8mean_colPdS_  --------------------------
	.section	.nv.info._Z8mean_colPdS_,"",@"SHT_CUDA_INFO"
	.sectionflags	@""
	.align	4


	//----- nvinfo : EIATTR_CUDA_API_VERSION
	.align		4
        /*0000*/ 	.byte	0x04, 0x37
        /*0002*/ 	.short	(.L_95 - .L_94)
.L_94:
        /*0004*/ 	.word	0x00000082


	//----- nvinfo : EIATTR_KPARAM_INFO
	.align		4
.L_95:
        /*0008*/ 	.byte	0x04, 0x17
        /*000a*/ 	.short	(.L_97 - .L_96)
.L_96:
        /*000c*/ 	.word	0x00000000
        /*0010*/ 	.short	0x0001
        /*0012*/ 	.short	0x0008
        /*0014*/ 	.byte	0x00, 0xf5, 0x21, 0x00


	//----- nvinfo : EIATTR_KPARAM_INFO
	.align		4
.L_97:
        /*0018*/ 	.byte	0x04, 0x17
        /*001a*/ 	.short	(.L_99 - .L_98)
.L_98:
        /*001c*/ 	.word	0x00000000
        /*0020*/ 	.short	0x0000
        /*0022*/ 	.short	0x0000
        /*0024*/ 	.byte	0x00, 0xf5, 0x21, 0x00


	//----- nvinfo : EIATTR_SPARSE_MMA_MASK
	.align		4
.L_99:
        /*0028*/ 	.byte	0x03, 0x50
        /*002a*/ 	.short	0x0000


	//----- nvinfo : EIATTR_MAXREG_COUNT
	.align		4
        /*002c*/ 	.byte	0x03, 0x1b
        /*002e*/ 	.short	0x00ff


	//----- nvinfo : EIATTR_MERCURY_ISA_VERSION
	.align		4
        /*0030*/ 	.byte	0x03, 0x5f
        /*0032*/ 	.short	0x0101


	//----- nvinfo : EIATTR_VRC_CTA_INIT_COUNT
	.align		4
        /*0034*/ 	.byte	0x02, 0x4a
	.zero		1
	.zero		1


	//----- nvinfo : EIATTR_EXIT_INSTR_OFFSETS
	.align		4
        /*0038*/ 	.byte	0x04, 0x1c
        /*003a*/ 	.short	(.L_101 - .L_100)


	//   ....[0]....
.L_100:
        /*003c*/ 	.word	0x00000060


	//   ....[1]....
        /*0040*/ 	.word	0x000010f0


	//----- nvinfo : EIATTR_CRS_STACK_SIZE
	.align		4
.L_101:
        /*0044*/ 	.byte	0x04, 0x1e
        /*0046*/ 	.short	(.L_103 - .L_102)
.L_102:
        /*0048*/ 	.word	0x00000000


	//----- nvinfo : EIATTR_CBANK_PARAM_SIZE
	.align		4
.L_103:
        /*004c*/ 	.byte	0x03, 0x19
        /*004e*/ 	.short	0x0010


	//----- nvinfo : EIATTR_PARAM_CBANK
	.align		4
        /*0050*/ 	.byte	0x04, 0x0a
        /*0052*/ 	.short	(.L_105 - .L_104)
	.align		4
.L_104:
        /*0054*/ 	.word	index@(.nv.constant0._Z8mean_colPdS_)
        /*0058*/ 	.short	0x0380
        /*005a*/ 	.short	0x0010


	//----- nvinfo : EIATTR_SW_WAR
	.align		4
.L_105:
        /*005c*/ 	.byte	0x04, 0x36
        /*005e*/ 	.short	(.L_107 - .L_106)
.L_106:
        /*0060*/ 	.word	0x00000008
.L_107:


//--------------------- .nv.callgraph             --------------------------
	.section	.nv.callgraph,"",@"SHT_CUDA_CALLGRAPH"
	.align	4
	.sectionentsize	8
	.align		4
        /*0000*/ 	.word	0x00000000
	.align		4
        /*0004*/ 	.word	0xffffffff
	.align		4
        /*0008*/ 	.word	0x00000000
	.align		4
        /*000c*/ 	.word	0xfffffffe
	.align		4
        /*0010*/ 	.word	0x00000000
	.align		4
        /*0014*/ 	.word	0xfffffffd
	.align		4
        /*0018*/ 	.word	0x00000000
	.align		4
        /*001c*/ 	.word	0xfffffffc


//--------------------- .text._Z20gpu_matrix_transposePdS_ --------------------------
	.section	.text._Z20gpu_matrix_transposePdS_,"ax",@progbits
	.align	128
        .global         _Z20gpu_matrix_transposePdS_
        .type           _Z20gpu_matrix_transposePdS_,@function
        .size           _Z20gpu_matrix_transposePdS_,(.L_x_41 - _Z20gpu_matrix_transposePdS_)
        .other          _Z20gpu_matrix_transposePdS_,@"STO_CUDA_ENTRY STV_DEFAULT"
_Z20gpu_matrix_transposePdS_:
.text._Z20gpu_matrix_transposePdS_:
[----:B------:R-:W-:Y:S01]  /*0000*/  LDC R1, c[0x0][0x37c] ;  /* 0x0000df00ff017b82 */ /* 0x000fe20000000800 */
[----:B------:R-:W0:Y:S07]  /*0010*/  S2R R2, SR_TID.Y ;  /* 0x0000000000027919 */ /* 0x000e2e0000002200 */
[----:B------:R-:W1:Y:S01]  /*0020*/  LDC R0, c[0x0][0x360] ;  /* 0x0000d800ff007b82 */ /* 0x000e620000000800 */
[----:B------:R-:W1:Y:S07]  /*0030*/  S2R R3, SR_TID.X ;  /* 0x0000000000037919 */ /* 0x000e6e0000002100 */
[----:B------:R-:W0:Y:S08]  /*0040*/  S2UR UR5, SR_CTAID.Y ;  /* 0x00000000000579c3 */ /* 0x000e300000002600 */
[----:B------:R-:W0:Y:S08]  /*0050*/  LDC R7, c[0x0][0x364] ;  /* 0x0000d900ff077b82 */ /* 0x000e300000000800 */
[----:B------:R-:W1:Y:S01]  /*0060*/  S2UR UR4, SR_CTAID.X ;  /* 0x00000000000479c3 */ /* 0x000e620000002500 */
[----:B0-----:R-:W-:-:S05]  /*0070*/  IMAD R7, R7, UR5, R2 ;  /* 0x0000000507077c24 */ /* 0x001fca000f8e0202 */
[----:B------:R-:W-:Y:S01]  /*0080*/  ISETP.GT.U32.AND P0, PT, R7, 0x61a5, PT ;  /* 0x000061a50700780c */ /* 0x000fe20003f04070 */
[----:B-1----:R-:W-:-:S05]  /*0090*/  IMAD R0, R0, UR4, R3 ;  /* 0x0000000400007c24 */ /* 0x002fca000f8e0203 */
[----:B------:R-:W-:-:S13]  /*00a0*/  ISETP.GT.U32.OR P0, PT, R0, 0x1c, P0 ;  /* 0x0000001c0000780c */ /* 0x000fda0000704470 */
[----:B------:R-:W-:Y:S05]  /*00b0*/  @P0 EXIT ;  /* 0x000000000000094d */ /* 0x000fea0003800000 */
[----:B------:R-:W0:Y:S01]  /*00c0*/  LDC.64 R2, c[0x0][0x380] ;  /* 0x0000e000ff027b82 */ /* 0x000e220000000a00 */
[----:B------:R-:W1:Y:S01]  /*00d0*/  LDCU.64 UR4, c[0x0][0x358] ;  /* 0x00006b00ff0477ac */ /* 0x000e620008000a00 */
[----:B------:R-:W-:-:S04]  /*00e0*/  IMAD R5, R7, 0x1d, R0 ;  /* 0x0000001d07057824 */ /* 0x000fc800078e0200 */
[----:B0-----:R-:W-:Y:S02]  /*00f0*/  IMAD.WIDE.U32 R2, R5, 0x8, R2 ;  /* 0x0000000805027825 */ /* 0x001fe400078e0002 */
[----:B------:R-:W0:Y:S04]  /*0100*/  LDC.64 R4, c[0x0][0x388] ;  /* 0x0000e200ff047b82 */ /* 0x000e280000000a00 */
[----:B-1----:R-:W2:Y:S01]  /*0110*/  LDG.E.64 R2, desc[UR4][R2.64] ;  /* 0x0000000402027981 */ /* 0x002ea2000c1e1b00 */
[----:B------:R-:W-:-:S04]  /*0120*/  IMAD R7, R0, 0x61a6, R7 ;  /* 0x000061a600077824 */ /* 0x000fc800078e0207 */
[----:B0-----:R-:W-:-:S05]  /*0130*/  IMAD.WIDE.U32 R4, R7, 0x8, R4 ;  /* 0x0000000807047825 */ /* 0x001fca00078e0004 */
[----:B--2---:R-:W-:Y:S01]  /*0140*/  STG.E.64 desc[UR4][R4.64], R2 ;  /* 0x0000000204007986 */ /* 0x004fe2000c101b04 */
[----:B------:R-:W-:Y:S05]  /*0150*/  EXIT ;  /* 0x000000000000794d */ /* 0x000fea0003800000 */
.L_x_0:
[----:B------:R-:W-:-:S00]  /*0160*/  BRA `(.L_x_0) ;  /* 0xfffffffc00fc7947 */ /* 0x000fc0000383ffff */
[----:B------:R-:W-:-:S00]  /*0170*/  NOP ;  /* 0x0000000000007918 */ /* 0x000fc00000000000 */
        /* <DEDUP_REMOVED lines=8> */
.L_x_41:


//--------------------- .text._Z10covariancePdS_  --------------------------
	.section	.text._Z10covariancePdS_,"ax",@progbits
	.align	128
        .global         _Z10covariancePdS_
        .type           _Z10covariancePdS_,@function
        .size           _Z10covariancePdS_,(.L_x_42 - _Z10covariancePdS_)
        .other          _Z10covariancePdS_,@"STO_CUDA_ENTRY STV_DEFAULT"
_Z10covariancePdS_:
.text._Z10covariancePdS_:
[----:B------:R-:W-:Y:S01]  /*0000*/  LDC R1, c[0x0][0x37c] ;  /* 0x0000df00ff017b82 */ /* 0x000fe20000000800 */
[----:B------:R-:W0:Y:S07]  /*0010*/  S2R R0, SR_TID.X ;  /* 0x0000000000007919 */ /* 0x000e2e0000002100 */
[----:B------:R-:W0:Y:S01]  /*0020*/  LDC.64 R2, c[0x0][0x380] ;  /* 0x0000e000ff027b82 */ /* 0x000e220000000a00 */
[----:B------:R-:W-:Y:S01]  /*0030*/  HFMA2 R7, -RZ, RZ, 0, 0 ;  /* 0x00000000ff077431 */ /* 0x000fe200000001ff */
[----:B------:R-:W1:Y:S02]  /*0040*/  LDCU.64 UR6, c[0x0][0x358] ;  /* 0x00006b00ff0677ac */ /* 0x000e640008000a00 */
[----:B01----:R-:W-:-:S07]  /*0050*/  IMAD.WIDE.U32 R2, R0, 0x8, R2 ;  /* 0x0000000800027825 */ /* 0x003fce00078e0002 */
.L_x_2:
[----:B-1----:R-:W0:Y:S01]  /*0060*/  LDC.64 R4, c[0x0][0x388] ;  /* 0x0000e200ff047b82 */ /* 0x002e220000000a00 */
[----:B------:R-:W-:-:S04]  /*0070*/  IMAD R9, R0, 0x1d, R7 ;  /* 0x0000001d00097824 */ /* 0x000fc800078e0207 */
[----:B0-----:R-:W-:-:S03]  /*0080*/  IMAD.WIDE.U32 R4, R9, 0x8, R4 ;  /* 0x0000000809047825 */ /* 0x001fc600078e0004 */
[----:B------:R-:W0:Y:S02]  /*0090*/  LDC.64 R8, c[0x0][0x380] ;  /* 0x0000e000ff087b82 */ /* 0x000e240000000a00 */
[----:B------:R1:W5:Y:S01]  /*00a0*/  LDG.E.64 R12, desc[UR6][R4.64] ;  /* 0x00000006040c7981 */ /* 0x000362000c1e1b00 */
[----:B------:R-:W-:Y:S01]  /*00b0*/  IMAD.MOV.U32 R6, RZ, RZ, R2 ;  /* 0x000000ffff067224 */ /* 0x000fe200078e0002 */
[----:B------:R-:W-:Y:S01]  /*00c0*/  UMOV UR4, URZ ;  /* 0x000000ff00047c82 */ /* 0x000fe20008000000 */
[C---:B0-----:R-:W-:Y:S01]  /*00d0*/  IMAD.WIDE.U32 R8, R7.reuse, 0x8, R8 ;  /* 0x0000000807087825 */ /* 0x041fe200078e0008 */
[----:B------:R-:W-:-:S03]  /*00e0*/  IADD3 R7, PT, PT, R7, 0x1, RZ ;  /* 0x0000000107077810 */ /* 0x000fc60007ffe0ff */
[----:B------:R-:W-:Y:S01]  /*00f0*/  IMAD.MOV.U32 R16, RZ, RZ, R8 ;  /* 0x000000ffff107224 */ /* 0x000fe200078e0008 */
[----:B------:R-:W-:Y:S02]  /*0100*/  MOV R17, R9 ;  /* 0x0000000900117202 */ /* 0x000fe40000000f00 */
[----:B------:R-:W-:Y:S02]  /*0110*/  ISETP.NE.AND P2, PT, R7, 0x1d, PT ;  /* 0x0000001d0700780c */ /* 0x000fe40003f45270 */
[----:B-1----:R-:W-:-:S11]  /*0120*/  MOV R9, R3 ;  /* 0x0000000300097202 */ /* 0x002fd60000000f00 */
.L_x_1:
[----:B------:R-:W-:Y:S01]  /*0130*/  IMAD.MOV.U32 R10, RZ, RZ, R16 ;  /* 0x000000ffff0a7224 */ /* 0x000fe200078e0010 */
[----:B------:R-:W-:Y:S01]  /*0140*/  MOV R11, R17 ;  /* 0x00000011000b7202 */ /* 0x000fe20000000f00 */
[----:B------:R-:W-:-:S04]  /*0150*/  IMAD.MOV.U32 R8, RZ, RZ, R6 ;  /* 0x000000ffff087224 */ /* 0x000fc800078e0006 */
[----:B------:R-:W2:Y:S04]  /*0160*/  LDG.E.64 R16, desc[UR6][R10.64] ;  /* 0x000000060a107981 */ /* 0x000ea8000c1e1b00 */
[----:B-1----:R-:W2:Y:S02]  /*0170*/  LDG.E.64 R14, desc[UR6][R8.64] ;  /* 0x00000006080e7981 */ /* 0x002ea4000c1e1b00 */
[----:B--2--5:R-:W-:-:S07]  /*0180*/  DFMA R14, R14, R16, R12 ;  /* 0x000000100e0e722b */ /* 0x024fce000000000c */
[----:B------:R0:W-:Y:S04]  /*0190*/  STG.E.64 desc[UR6][R4.64], R14 ;  /* 0x0000000e04007986 */ /* 0x0001e8000c101b06 */
[----:B------:R-:W2:Y:S04]  /*01a0*/  LDG.E.64 R12, desc[UR6][R8.64+0xe8] ;  /* 0x0000e806080c7981 */ /* 0x000ea8000c1e1b00 */
[----:B------:R-:W2:Y:S02]  /*01b0*/  LDG.E.64 R16, desc[UR6][R10.64+0xe8] ;  /* 0x0000e8060a107981 */ /* 0x000ea4000c1e1b00 */
[----:B--2---:R-:W-:-:S07]  /*01c0*/  DFMA R12, R12, R16, R14 ;  /* 0x000000100c0c722b */ /* 0x004fce000000000e */
[----:B------:R1:W-:Y:S04]  /*01d0*/  STG.E.64 desc[UR6][R4.64], R12 ;  /* 0x0000000c04007986 */ /* 0x0003e8000c101b06 */
[----:B------:R-:W2:Y:S04]  /*01e0*/  LDG.E.64 R16, desc[UR6][R8.64+0x1d0] ;  /* 0x0001d00608107981 */ /* 0x000ea8000c1e1b00 */
[----:B------:R-:W2:Y:S02]  /*01f0*/  LDG.E.64 R18, desc[UR6][R10.64+0x1d0] ;  /* 0x0001d0060a127981 */ /* 0x000ea4000c1e1b00 */
[----:B--2---:R-:W-:-:S07]  /*0200*/  DFMA R16, R16, R18, R12 ;  /* 0x000000121010722b */ /* 0x004fce000000000c */
[----:B------:R2:W-:Y:S04]  /*0210*/  STG.E.64 desc[UR6][R4.64], R16 ;  /* 0x0000001004007986 */ /* 0x0005e8000c101b06 */
[----:B------:R-:W3:Y:S04]  /*0220*/  LDG.E.64 R18, desc[UR6][R8.64+0x2b8] ;  /* 0x0002b80608127981 */ /* 0x000ee8000c1e1b00 */
[----:B------:R-:W3:Y:S02]  /*0230*/  LDG.E.64 R20, desc[UR6][R10.64+0x2b8] ;  /* 0x0002b8060a147981 */ /* 0x000ee4000c1e1b00 */
[----:B---3--:R-:W-:-:S07]  /*0240*/  DFMA R18, R18, R20, R16 ;  /* 0x000000141212722b */ /* 0x008fce0000000010 */
[----:B------:R3:W-:Y:S04]  /*0250*/  STG.E.64 desc[UR6][R4.64], R18 ;  /* 0x0000001204007986 */ /* 0x0007e8000c101b06 */
[----:B0-----:R-:W4:Y:S04]  /*0260*/  LDG.E.64 R14, desc[UR6][R8.64+0x3a0] ;  /* 0x0003a006080e7981 */ /* 0x001f28000c1e1b00 */
[----:B------:R-:W4:Y:S02]  /*0270*/  LDG.E.64 R20, desc[UR6][R10.64+0x3a0] ;  /* 0x0003a0060a147981 */ /* 0x000f24000c1e1b00 */
[----:B----4-:R-:W-:-:S07]  /*0280*/  DFMA R14, R14, R20, R18 ;  /* 0x000000140e0e722b */ /* 0x010fce0000000012 */
[----:B------:R0:W-:Y:S04]  /*0290*/  STG.E.64 desc[UR6][R4.64], R14 ;  /* 0x0000000e04007986 */ /* 0x0001e8000c101b06 */
[----:B-1----:R-:W4:Y:S04]  /*02a0*/  LDG.E.64 R12, desc[UR6][R8.64+0x488] ;  /* 0x00048806080c7981 */ /* 0x002f28000c1e1b00 */
[----:B------:R-:W4:Y:S02]  /*02b0*/  LDG.E.64 R20, desc[UR6][R10.64+0x488] ;  /* 0x000488060a147981 */ /* 0x000f24000c1e1b00 */
[----:B----4-:R-:W-:-:S07]  /*02c0*/  DFMA R12, R12, R20, R14 ;  /* 0x000000140c0c722b */ /* 0x010fce000000000e */
[----:B------:R1:W-:Y:S04]  /*02d0*/  STG.E.64 desc[UR6][R4.64], R12 ;  /* 0x0000000c04007986 */ /* 0x0003e8000c101b06 */
[----:B--2---:R-:W2:Y:S04]  /*02e0*/  LDG.E.64 R16, desc[UR6][R8.64+0x570] ;  /* 0x0005700608107981 */ /* 0x004ea8000c1e1b00 */
[----:B------:R-:W2:Y:S02]  /*02f0*/  LDG.E.64 R20, desc[UR6][R10.64+0x570] ;  /* 0x000570060a147981 */ /* 0x000ea4000c1e1b00 */
[----:B--2---:R-:W-:-:S07]  /*0300*/  DFMA R16, R16, R20, R12 ;  /* 0x000000141010722b */ /* 0x004fce000000000c */
[----:B------:R2:W-:Y:S04]  /*0310*/  STG.E.64 desc[UR6][R4.64], R16 ;  /* 0x0000001004007986 */ /* 0x0005e8000c101b06 */
[----:B---3--:R-:W3:Y:S04]  /*0320*/  LDG.E.64 R18, desc[UR6][R8.64+0x658] ;  /* 0x0006580608127981 */ /* 0x008ee8000c1e1b00 */
        /* <DEDUP_REMOVED lines=187> */
[----:B------:R-:W3:Y:S04]  /*0ee0*/  LDG.E.64 R12, desc[UR6][R8.64+0x30f0] ;  /* 0x0030f006080c7981 */ /* 0x000ee8000c1e1b00 */
[----:B--2---:R-:W3:Y:S02]  /*0ef0*/  LDG.E.64 R16, desc[UR6][R10.64+0x30f0] ;  /* 0x0030f0060a107981 */ /* 0x004ee4000c1e1b00 */
[----:B---3--:R-:W-:-:S07]  /*0f00*/  DFMA R18, R12, R16, R20 ;  /* 0x000000100c12722b */ /* 0x008fce0000000014 */
[----:B------:R1:W-:Y:S04]  /*0f10*/  STG.E.64 desc[UR6][R4.64], R18 ;  /* 0x0000001204007986 */ /* 0x0003e8000c101b06 */
[----:B------:R-:W2:Y:S04]  /*0f20*/  LDG.E.64 R12, desc[UR6][R8.64+0x31d8] ;  /* 0x0031d806080c7981 */ /* 0x000ea8000c1e1b00 */
[----:B------:R-:W2:Y:S02]  /*0f30*/  LDG.E.64 R16, desc[UR6][R10.64+0x31d8] ;  /* 0x0031d8060a107981 */ /* 0x000ea4000c1e1b00 */
[----:B--2---:R-:W-:-:S07]  /*0f40*/  DFMA R22, R12, R16, R18 ;  /* 0x000000100c16722b */ /* 0x004fce0000000012 */
[----:B------:R1:W-:Y:S04]  /*0f50*/  STG.E.64 desc[UR6][R4.64], R22 ;  /* 0x0000001604007986 */ /* 0x0003e8000c101b06 */
[----:B------:R-:W2:Y:S04]  /*0f60*/  LDG.E.64 R12, desc[UR6][R8.64+0x32c0] ;  /* 0x0032c006080c7981 */ /* 0x000ea8000c1e1b00 */
[----:B0-----:R-:W2:Y:S02]  /*0f70*/  LDG.E.64 R14, desc[UR6][R10.64+0x32c0] ;  /* 0x0032c0060a0e7981 */ /* 0x001ea4000c1e1b00 */
[----:B--2---:R-:W-:-:S07]  /*0f80*/  DFMA R14, R12, R14, R22 ;  /* 0x0000000e0c0e722b */ /* 0x004fce0000000016 */
[----:B------:R1:W-:Y:S04]  /*0f90*/  STG.E.64 desc[UR6][R4.64], R14 ;  /* 0x0000000e04007986 */ /* 0x0003e8000c101b06 */
[----:B------:R0:W2:Y:S04]  /*0fa0*/  LDG.E.64 R12, desc[UR6][R8.64+0x33a8] ;  /* 0x0033a806080c7981 */ /* 0x0000a8000c1e1b00 */
[----:B------:R-:W2:Y:S01]  /*0fb0*/  LDG.E.64 R16, desc[UR6][R10.64+0x33a8] ;  /* 0x0033a8060a107981 */ /* 0x000ea2000c1e1b00 */
[----:B------:R-:W-:-:S04]  /*0fc0*/  UIADD3 UR4, UPT, UPT, UR4, 0x3a, URZ ;  /* 0x0000003a04047890 */ /* 0x000fc8000fffe0ff */
[----:B------:R-:W-:Y:S01]  /*0fd0*/  UISETP.NE.AND UP0, UPT, UR4, 0x61a6, UPT ;  /* 0x000061a60400788c */ /* 0x000fe2000bf05270 */
[----:B------:R-:W-:-:S05]  /*0fe0*/  IADD3 R6, P1, PT, R8, 0x3490, RZ ;  /* 0x0000349008067810 */ /* 0x000fca0007f3e0ff */
[----:B0-----:R-:W-:Y:S01]  /*0ff0*/  IMAD.X R9, RZ, RZ, R9, P1 ;  /* 0x000000ffff097224 */ /* 0x001fe200008e0609 */
[----:B--2---:R-:W-:-:S07]  /*1000*/  DFMA R12, R12, R16, R14 ;  /* 0x000000100c0c722b */ /* 0x004fce000000000e */
[----:B------:R1:W-:Y:S01]  /*1010*/  STG.E.64 desc[UR6][R4.64], R12 ;  /* 0x0000000c04007986 */ /* 0x0003e2000c101b06 */
[----:B------:R-:W-:-:S04]  /*1020*/  IADD3 R16, P0, PT, R10, 0x3490, RZ ;  /* 0x000034900a107810 */ /* 0x000fc80007f1e0ff */
[----:B------:R-:W-:Y:S01]  /*1030*/  IADD3.X R17, PT, PT, RZ, R11, RZ, P0, !PT ;  /* 0x0000000bff117210 */ /* 0x000fe200007fe4ff */
[----:B------:R-:W-:Y:S08]  /*1040*/  BRA.U UP0, `(.L_x_1) ;  /* 0xfffffff100387547 */ /* 0x000ff0000b83ffff */
[----:B------:R-:W-:Y:S05]  /*1050*/  @P2 BRA `(.L_x_2) ;  /* 0xfffffff000002947 */ /* 0x000fea000383ffff */
[----:B------:R-:W-:Y:S05]  /*1060*/  EXIT ;  /* 0x000000000000794d */ /* 0x000fea0003800000 */
.L_x_3:
        /* <DEDUP_REMOVED lines=9> */
.L_x_42:


//--------------------- .text._Z14data_normalizePdS_S_ --------------------------
	.section	.text._Z14data_normalizePdS_S_,"ax",@progbits
	.align	128
        .global         _Z14data_normalizePdS_S_
        .type           _Z14data_normalizePdS_S_,@function
        .size           _Z14data_normalizePdS_S_,(.L_x_37 - _Z14data_normalizePdS_S_)
        .other          _Z14data_normalizePdS_S_,@"STO_CUDA_ENTRY STV_DEFAULT"
_Z14data_normalizePdS_S_:
.text._Z14data_normalizePdS_S_:
[----:B------:R-:W-:Y:S01]  /*0000*/  LDC R1, c[0x0][0x37c] ;  /* 0x0000df00ff017b82 */ /* 0x000fe20000000800 */
[----:B------:R-:W0:Y:S07]  /*0010*/  S2R R5, SR_TID.X ;  /* 0x0000000000057919 */ /* 0x000e2e0000002100 */
[----:B------:R-:W0:Y:S01]  /*0020*/  LDC.64 R2, c[0x0][0x380] ;  /* 0x0000e000ff027b82 */ /* 0x000e220000000a00 */
[----:B------:R-:W1:Y:S01]  /*0030*/  LDCU.64 UR6, c[0x0][0x358] ;  /* 0x00006b00ff0677ac */ /* 0x000e620008000a00 */
[----:B------:R-:W-:-:S06]  /*0040*/  UMOV UR4, URZ ;  /* 0x000000ff00047c82 */ /* 0x000fcc0008000000 */
[----:B------:R-:W2:Y:S08]  /*0050*/  LDC.64 R8, c[0x0][0x388] ;  /* 0x0000e200ff087b82 */ /* 0x000eb00000000a00 */
[----:B------:R-:W3:Y:S01]  /*0060*/  LDC.64 R6, c[0x0][0x390] ;  /* 0x0000e400ff067b82 */ /* 0x000ee20000000a00 */
[----:B0-----:R-:W-:-:S04]  /*0070*/  IMAD.WIDE.U32 R2, R5, 0x8, R2 ;  /* 0x0000000805027825 */ /* 0x001fc800078e0002 */
[----:B------:R-:W-:Y:S02]  /*0080*/  IMAD.MOV.U32 R0, RZ, RZ, R2 ;  /* 0x000000ffff007224 */ /* 0x000fe400078e0002 */
[----:B------:R-:W-:Y:S02]  /*0090*/  IMAD.MOV.U32 R13, RZ, RZ, R3 ;  /* 0x000000ffff0d7224 */ /* 0x000fe400078e0003 */
[----:B--2---:R-:W-:-:S04]  /*00a0*/  IMAD.WIDE.U32 R8, R5, 0x8, R8 ;  /* 0x0000000805087825 */ /* 0x004fc800078e0008 */
[----:B-1-3--:R-:W-:-:S07]  /*00b0*/  IMAD.WIDE.U32 R6, R5, 0x8, R6 ;  /* 0x0000000805067825 */ /* 0x00afce00078e0006 */
.L_x_8:
[----:B------:R-:W2:Y:S01]  /*00c0*/  LDG.E.64 R10, desc[UR6][R6.64] ;  /* 0x00000006060a7981 */ /* 0x000ea2000c1e1b00 */
[----:B0-----:R-:W-:Y:S02]  /*00d0*/  IMAD.MOV.U32 R4, RZ, RZ, R0 ;  /* 0x000000ffff047224 */ /* 0x001fe400078e0000 */
[----:B------:R-:W-:Y:S02]  /*00e0*/  IMAD.MOV.U32 R5, RZ, RZ, R13 ;  /* 0x000000ffff057224 */ /* 0x000fe400078e000d */
[----:B------:R-:W3:Y:S04]  /*00f0*/  LDG.E.64 R12, desc[UR6][R8.64] ;  /* 0x00000006080c7981 */ /* 0x000ee8000c1e1b00 */
[----:B------:R-:W3:Y:S01]  /*0100*/  LDG.E.64 R2, desc[UR6][R4.64] ;  /* 0x0000000604027981 */ /* 0x000ee2000c1e1b00 */
[----:B------:R-:W-:Y:S01]  /*0110*/  IMAD.MOV.U32 R14, RZ, RZ, 0x1 ;  /* 0x00000001ff0e7424 */ /* 0x000fe200078e00ff */
[----:B------:R-:W-:Y:S01]  /*0120*/  UIADD3 UR4, UPT, UPT, UR4, 0x2, URZ ;  /* 0x0000000204047890 */ /* 0x000fe2000fffe0ff */
[----:B------:R-:W-:Y:S03]  /*0130*/  BSSY.RECONVERGENT B0, `(.L_x_4) ;  /* 0x0000016000007945 */ /* 0x000fe60003800200 */
[----:B------:R-:W-:Y:S01]  /*0140*/  UISETP.NE.AND UP0, UPT, UR4, 0x61a6, UPT ;  /* 0x000061a60400788c */ /* 0x000fe2000bf05270 */
[----:B--2---:R-:W0:Y:S01]  /*0150*/  MUFU.RCP64H R15, R11 ;  /* 0x0000000b000f7308 */ /* 0x004e220000001800 */
[----:B---3--:R-:W-:-:S02]  /*0160*/  DADD R18, R2, -R12 ;  /* 0x0000000002127229 */ /* 0x008fc4000000080c */
[----:B0-----:R-:W-:-:S08]  /*0170*/  DFMA R16, -R10, R14, 1 ;  /* 0x3ff000000a10742b */ /* 0x001fd0000000010e */
[----:B------:R-:W-:Y:S01]  /*0180*/  FSETP.GEU.AND P1, PT, |R19|, 6.5827683646048100446e-37, PT ;  /* 0x036000001300780b */ /* 0x000fe20003f2e200 */
[----:B------:R-:W-:-:S08]  /*0190*/  DFMA R16, R16, R16, R16 ;  /* 0x000000101010722b */ /* 0x000fd00000000010 */
[----:B------:R-:W-:-:S08]  /*01a0*/  DFMA R16, R14, R16, R14 ;  /* 0x000000100e10722b */ /* 0x000fd0000000000e */
[----:B------:R-:W-:-:S08]  /*01b0*/  DFMA R14, -R10, R16, 1 ;  /* 0x3ff000000a0e742b */ /* 0x000fd00000000110 */
[----:B------:R-:W-:-:S08]  /*01c0*/  DFMA R14, R16, R14, R16 ;  /* 0x0000000e100e722b */ /* 0x000fd00000000010 */
[----:B------:R-:W-:-:S08]  /*01d0*/  DMUL R2, R18, R14 ;  /* 0x0000000e12027228 */ /* 0x000fd00000000000 */
[----:B------:R-:W-:-:S08]  /*01e0*/  DFMA R12, -R10, R2, R18 ;  /* 0x000000020a0c722b */ /* 0x000fd00000000112 */
[----:B------:R-:W-:-:S10]  /*01f0*/  DFMA R2, R14, R12, R2 ;  /* 0x0000000c0e02722b */ /* 0x000fd40000000002 */
[----:B------:R-:W-:-:S05]  /*0200*/  FFMA R0, RZ, R11, R3 ;  /* 0x0000000bff007223 */ /* 0x000fca0000000003 */
[----:B------:R-:W-:-:S13]  /*0210*/  FSETP.GT.AND P0, PT, |R0|, 1.469367938527859385e-39, PT ;  /* 0x001000000000780b */ /* 0x000fda0003f04200 */
[----:B------:R-:W-:Y:S05]  /*0220*/  @P0 BRA P1, `(.L_x_5) ;  /* 0x0000000000180947 */ /* 0x000fea0000800000 */
[----:B------:R-:W-:Y:S01]  /*0230*/  IMAD.MOV.U32 R12, RZ, RZ, R18 ;  /* 0x000000ffff0c7224 */ /* 0x000fe200078e0012 */
[----:B------:R-:W-:Y:S01]  /*0240*/  MOV R0, 0x270 ;  /* 0x0000027000007802 */ /* 0x000fe20000000f00 */
[----:B------:R-:W-:-:S07]  /*0250*/  IMAD.MOV.U32 R13, RZ, RZ, R19 ;  /* 0x000000ffff0d7224 */ /* 0x000fce00078e0013 */
[----:B------:R-:W-:Y:S05]  /*0260*/  CALL.REL.NOINC `($__internal_0_$__cuda_sm20_div_rn_f64_full) ;  /* 0x00000000008c7944 */ /* 0x000fea0003c00000 */
[----:B------:R-:W-:Y:S02]  /*0270*/  IMAD.MOV.U32 R2, RZ, RZ, R18 ;  /* 0x000000ffff027224 */ /* 0x000fe400078e0012 */
[----:B------:R-:W-:-:S07]  /*0280*/  IMAD.MOV.U32 R3, RZ, RZ, R19 ;  /* 0x000000ffff037224 */ /* 0x000fce00078e0013 */
.L_x_5:
[----:B------:R-:W-:Y:S05]  /*0290*/  BSYNC.RECONVERGENT B0 ;  /* 0x0000000000007941 */ /* 0x000fea0003800200 */
.L_x_4:
[----:B------:R0:W-:Y:S04]  /*02a0*/  STG.E.64 desc[UR6][R4.64], R2 ;  /* 0x0000000204007986 */ /* 0x0001e8000c101b06 */
[----:B------:R-:W2:Y:S04]  /*02b0*/  LDG.E.64 R10, desc[UR6][R6.64] ;  /* 0x00000006060a7981 */ /* 0x000ea8000c1e1b00 */
[----:B------:R-:W3:Y:S04]  /*02c0*/  LDG.E.64 R12, desc[UR6][R4.64+0xe8] ;  /* 0x0000e806040c7981 */ /* 0x000ee8000c1e1b00 */
[----:B------:R-:W3:Y:S01]  /*02d0*/  LDG.E.64 R14, desc[UR6][R8.64] ;  /* 0x00000006080e7981 */ /* 0x000ee2000c1e1b00 */
[----:B------:R-:W-:Y:S01]  /*02e0*/  IMAD.MOV.U32 R16, RZ, RZ, 0x1 ;  /* 0x00000001ff107424 */ /* 0x000fe200078e00ff */
[----:B------:R-:W-:Y:S01]  /*02f0*/  BSSY.RECONVERGENT B0, `(.L_x_6) ;  /* 0x0000015000007945 */ /* 0x000fe20003800200 */
[----:B--2---:R-:W1:Y:S01]  /*0300*/  MUFU.RCP64H R17, R11 ;  /* 0x0000000b00117308 */ /* 0x004e620000001800 */
[----:B---3--:R-:W-:-:S03]  /*0310*/  DADD R14, R12, -R14 ;  /* 0x000000000c0e7229 */ /* 0x008fc6000000080e */
[----:B-1----:R-:W-:-:S07]  /*0320*/  DFMA R18, -R10, R16, 1 ;  /* 0x3ff000000a12742b */ /* 0x002fce0000000110 */
[----:B------:R-:W-:Y:S01]  /*0330*/  FSETP.GEU.AND P1, PT, |R15|, 6.5827683646048100446e-37, PT ;  /* 0x036000000f00780b */ /* 0x000fe20003f2e200 */
[----:B------:R-:W-:-:S08]  /*0340*/  DFMA R18, R18, R18, R18 ;  /* 0x000000121212722b */ /* 0x000fd00000000012 */
[----:B------:R-:W-:-:S08]  /*0350*/  DFMA R18, R16, R18, R16 ;  /* 0x000000121012722b */ /* 0x000fd00000000010 */
[----:B------:R-:W-:-:S08]  /*0360*/  DFMA R16, -R10, R18, 1 ;  /* 0x3ff000000a10742b */ /* 0x000fd00000000112 */
[----:B------:R-:W-:-:S08]  /*0370*/  DFMA R16, R18, R16, R18 ;  /* 0x000000101210722b */ /* 0x000fd00000000012 */
[----:B0-----:R-:W-:-:S08]  /*0380*/  DMUL R2, R14, R16 ;  /* 0x000000100e027228 */ /* 0x001fd00000000000 */
        /* <DEDUP_REMOVED lines=11> */
.L_x_7:
[----:B------:R-:W-:Y:S05]  /*0440*/  BSYNC.RECONVERGENT B0 ;  /* 0x0000000000007941 */ /* 0x000fea0003800200 */
.L_x_6:
[----:B------:R0:W-:Y:S01]  /*0450*/  STG.E.64 desc[UR6][R4.64+0xe8], R2 ;  /* 0x0000e80204007986 */ /* 0x0001e2000c101b06 */
[----:B------:R-:W-:-:S05]  /*0460*/  IADD3 R0, P0, PT, R4, 0x1d0, RZ ;  /* 0x000001d004007810 */ /* 0x000fca0007f1e0ff */
[----:B------:R-:W-:Y:S01]  /*0470*/  IMAD.X R13, RZ, RZ, R5, P0 ;  /* 0x000000ffff0d7224 */ /* 0x000fe200000e0605 */
[----:B------:R-:W-:Y:S07]  /*0480*/  BRA.U UP0, `(.L_x_8) ;  /* 0xfffffffd000c7547 */ /* 0x000fee000b83ffff */
[----:B------:R-:W-:Y:S05]  /*0490*/  EXIT ;  /* 0x000000000000794d */ /* 0x000fea0003800000 */
        .weak           $__internal_0_$__cuda_sm20_div_rn_f64_full
        .type           $__internal_0_$__cuda_sm20_div_rn_f64_full,@function
        .size           $__internal_0_$__cuda_sm20_div_rn_f64_full,(.L_x_37 - $__internal_0_$__cuda_sm20_div_rn_f64_full)
$__internal_0_$__cuda_sm20_div_rn_f64_full:
[C---:B------:R-:W-:Y:S01]  /*04a0*/  FSETP.GEU.AND P0, PT, |R11|.reuse, 1.469367938527859385e-39, PT ;  /* 0x001000000b00780b */ /* 0x040fe20003f0e200 */
[----:B------:R-:W-:Y:S01]  /*04b0*/  IMAD.MOV.U32 R16, RZ, RZ, 0x1 ;  /* 0x00000001ff107424 */ /* 0x000fe200078e00ff */
[----:B------:R-:W-:Y:S01]  /*04c0*/  LOP3.LUT R2, R11, 0x800fffff, RZ, 0xc0, !PT ;  /* 0x800fffff0b027812 */ /* 0x000fe200078ec0ff */
[----:B------:R-:W-:Y:S01]  /*04d0*/  IMAD.MOV.U32 R21, RZ, RZ, 0x1ca00000 ;  /* 0x1ca00000ff157424 */ /* 0x000fe200078e00ff */
[C---:B------:R-:W-:Y:S01]  /*04e0*/  FSETP.GEU.AND P2, PT, |R13|.reuse, 1.469367938527859385e-39, PT ;  /* 0x001000000d00780b */ /* 0x040fe20003f4e200 */
[----:B------:R-:W-:Y:S01]  /*04f0*/  BSSY.RECONVERGENT B1, `(.L_x_9) ;  /* 0x0000052000017945 */ /* 0x000fe20003800200 */
[----:B------:R-:W-:Y:S01]  /*0500*/  LOP3.LUT R3, R2, 0x3ff00000, RZ, 0xfc, !PT ;  /* 0x3ff0000002037812 */ /* 0x000fe200078efcff */
[----:B------:R-:W-:Y:S01]  /*0510*/  IMAD.MOV.U32 R2, RZ, RZ, R10 ;  /* 0x000000ffff027224 */ /* 0x000fe200078e000a */
[----:B------:R-:W-:Y:S02]  /*0520*/  LOP3.LUT R20, R13, 0x7ff00000, RZ, 0xc0, !PT ;  /* 0x7ff000000d147812 */ /* 0x000fe400078ec0ff */
[----:B------:R-:W-:-:S03]  /*0530*/  LOP3.LUT R23, R11, 0x7ff00000, RZ, 0xc0, !PT ;  /* 0x7ff000000b177812 */ /* 0x000fc600078ec0ff */
[----:B------:R-:W-:Y:S01]  /*0540*/  @!P0 DMUL R2, R10, 8.98846567431157953865e+307 ;  /* 0x7fe000000a028828 */ /* 0x000fe20000000000 */
[C---:B------:R-:W-:Y:S01]  /*0550*/  ISETP.GE.U32.AND P1, PT, R20.reuse, R23, PT ;  /* 0x000000171400720c */ /* 0x040fe20003f26070 */
[----:B------:R-:W-:Y:S02]  /*0560*/  IMAD.MOV.U32 R22, RZ, RZ, R20 ;  /* 0x000000ffff167224 */ /* 0x000fe400078e0014 */
[----:B------:R-:W-:Y:S02]  /*0570*/  @!P2 LOP3.LUT R19, R11, 0x7ff00000, RZ, 0xc0, !PT ;  /* 0x7ff000000b13a812 */ /* 0x000fe400078ec0ff */
[----:B------:R-:W0:Y:S02]  /*0580*/  MUFU.RCP64H R17, R3 ;  /* 0x0000000300117308 */ /* 0x000e240000001800 */
[----:B------:R-:W-:Y:S02]  /*0590*/  @!P2 ISETP.GE.U32.AND P3, PT, R20, R19, PT ;  /* 0x000000131400a20c */ /* 0x000fe40003f66070 */
[----:B------:R-:W-:-:S02]  /*05a0*/  @!P0 LOP3.LUT R23, R3, 0x7ff00000, RZ, 0xc0, !PT ;  /* 0x7ff0000003178812 */ /* 0x000fc400078ec0ff */
[----:B------:R-:W-:-:S04]  /*05b0*/  @!P2 SEL R19, R21, 0x63400000, !P3 ;  /* 0x634000001513a807 */ /* 0x000fc80005800000 */
[----:B------:R-:W-:-:S04]  /*05c0*/  @!P2 LOP3.LUT R24, R19, 0x80000000, R13, 0xf8, !PT ;  /* 0x800000001318a812 */ /* 0x000fc800078ef80d */
[----:B------:R-:W-:Y:S01]  /*05d0*/  @!P2 LOP3.LUT R25, R24, 0x100000, RZ, 0xfc, !PT ;  /* 0x001000001819a812 */ /* 0x000fe200078efcff */
[----:B------:R-:W-:Y:S01]  /*05e0*/  @!P2 IMAD.MOV.U32 R24, RZ, RZ, RZ ;  /* 0x000000ffff18a224 */ /* 0x000fe200078e00ff */
[----:B0-----:R-:W-:-:S08]  /*05f0*/  DFMA R14, R16, -R2, 1 ;  /* 0x3ff00000100e742b */ /* 0x001fd00000000802 */
[----:B------:R-:W-:-:S08]  /*0600*/  DFMA R14, R14, R14, R14 ;  /* 0x0000000e0e0e722b */ /* 0x000fd0000000000e */
[----:B------:R-:W-:Y:S01]  /*0610*/  DFMA R16, R16, R14, R16 ;  /* 0x0000000e1010722b */ /* 0x000fe20000000010 */
[----:B------:R-:W-:Y:S01]  /*0620*/  SEL R15, R21, 0x63400000, !P1 ;  /* 0x63400000150f7807 */ /* 0x000fe20004800000 */
[----:B------:R-:W-:-:S03]  /*0630*/  IMAD.MOV.U32 R14, RZ, RZ, R12 ;  /* 0x000000ffff0e7224 */ /* 0x000fc600078e000c */
[----:B------:R-:W-:-:S03]  /*0640*/  LOP3.LUT R15, R15, 0x800fffff, R13, 0xf8, !PT ;  /* 0x800fffff0f0f7812 */ /* 0x000fc600078ef80d */
[----:B------:R-:W-:-:S03]  /*0650*/  DFMA R18, R16, -R2, 1 ;  /* 0x3ff000001012742b */ /* 0x000fc60000000802 */
[----:B------:R-:W-:-:S05]  /*0660*/  @!P2 DFMA R14, R14, 2, -R24 ;  /* 0x400000000e0ea82b */ /* 0x000fca0000000818 */
[----:B------:R-:W-:-:S05]  /*0670*/  DFMA R16, R16, R18, R16 ;  /* 0x000000121010722b */ /* 0x000fca0000000010 */
[----:B------:R-:W-:-:S03]  /*0680*/  @!P2 LOP3.LUT R22, R15, 0x7ff00000, RZ, 0xc0, !PT ;  /* 0x7ff000000f16a812 */ /* 0x000fc600078ec0ff */
[----:B------:R-:W-:Y:S02]  /*0690*/  DMUL R18, R16, R14 ;  /* 0x0000000e10127228 */ /* 0x000fe40000000000 */
[----:B------:R-:W-:-:S05]  /*06a0*/  VIADD R26, R22, 0xffffffff ;  /* 0xffffffff161a7836 */ /* 0x000fca0000000000 */
[----:B------:R-:W-:Y:S01]  /*06b0*/  ISETP.GT.U32.AND P0, PT, R26, 0x7feffffe, PT ;  /* 0x7feffffe1a00780c */ /* 0x000fe20003f04070 */
[----:B------:R-:W-:Y:S01]  /*06c0*/  VIADD R26, R23, 0xffffffff ;  /* 0xffffffff171a7836 */ /* 0x000fe20000000000 */
[----:B------:R-:W-:-:S04]  /*06d0*/  DFMA R24, R18, -R2, R14 ;  /* 0x800000021218722b */ /* 0x000fc8000000000e */
[----:B------:R-:W-:-:S04]  /*06e0*/  ISETP.GT.U32.OR P0, PT, R26, 0x7feffffe, P0 ;  /* 0x7feffffe1a00780c */ /* 0x000fc80000704470 */
[----:B------:R-:W-:-:S09]  /*06f0*/  DFMA R16, R16, R24, R18 ;  /* 0x000000181010722b */ /* 0x000fd20000000012 */
[----:B------:R-:W-:Y:S05]  /*0700*/  @P0 BRA `(.L_x_10) ;  /* 0x00000000006c0947 */ /* 0x000fea0003800000 */
[----:B------:R-:W-:-:S04]  /*0710*/  LOP3.LUT R13, R11, 0x7ff00000, RZ, 0xc0, !PT ;  /* 0x7ff000000b0d7812 */ /* 0x000fc800078ec0ff */
[CC--:B------:R-:W-:Y:S02]  /*0720*/  VIADDMNMX R12, R20.reuse, -R13.reuse, 0xb9600000, !PT ;  /* 0xb9600000140c7446 */ /* 0x0c0fe4000780090d */
[----:B------:R-:W-:Y:S01]  /*0730*/  ISETP.GE.U32.AND P0, PT, R20, R13, PT ;  /* 0x0000000d1400720c */ /* 0x000fe20003f06070 */
[----:B------:R-:W-:Y:S01]  /*0740*/  IMAD.MOV.U32 R20, RZ, RZ, RZ ;  /* 0x000000ffff147224 */ /* 0x000fe200078e00ff */
[----:B------:R-:W-:Y:S02]  /*0750*/  VIMNMX R12, PT, PT, R12, 0x46a00000, PT ;  /* 0x46a000000c0c7848 */ /* 0x000fe40003fe0100 */
[----:B------:R-:W-:-:S05]  /*0760*/  SEL R21, R21, 0x63400000, !P0 ;  /* 0x6340000015157807 */ /* 0x000fca0004000000 */
[----:B------:R-:W-:-:S04]  /*0770*/  IMAD.IADD R12, R12, 0x1, -R21 ;  /* 0x000000010c0c7824 */ /* 0x000fc800078e0a15 */
[----:B------:R-:W-:-:S06]  /*0780*/  VIADD R21, R12, 0x7fe00000 ;  /* 0x7fe000000c157836 */ /* 0x000fcc0000000000 */
[----:B------:R-:W-:-:S10]  /*0790*/  DMUL R18, R16, R20 ;  /* 0x0000001410127228 */ /* 0x000fd40000000000 */
[----:B------:R-:W-:-:S13]  /*07a0*/  FSETP.GTU.AND P0, PT, |R19|, 1.469367938527859385e-39, PT ;  /* 0x001000001300780b */ /* 0x000fda0003f0c200 */
[----:B------:R-:W-:Y:S05]  /*07b0*/  @P0 BRA `(.L_x_11) ;  /* 0x0000000000940947 */ /* 0x000fea0003800000 */
[----:B------:R-:W-:Y:S01]  /*07c0*/  DFMA R2, R16, -R2, R14 ;  /* 0x800000021002722b */ /* 0x000fe2000000000e */
[----:B------:R-:W-:-:S09]  /*07d0*/  IMAD.MOV.U32 R20, RZ, RZ, RZ ;  /* 0x000000ffff147224 */ /* 0x000fd200078e00ff */
[C---:B------:R-:W-:Y:S02]  /*07e0*/  FSETP.NEU.AND P0, PT, R3.reuse, RZ, PT ;  /* 0x000000ff0300720b */ /* 0x040fe40003f0d000 */
[----:B------:R-:W-:-:S04]  /*07f0*/  LOP3.LUT R11, R3, 0x80000000, R11, 0x48, !PT ;  /* 0x80000000030b7812 */ /* 0x000fc800078e480b */
[----:B------:R-:W-:-:S07]  /*0800*/  LOP3.LUT R21, R11, R21, RZ, 0xfc, !PT ;  /* 0x000000150b157212 */ /* 0x000fce00078efcff */
[----:B------:R-:W-:Y:S05]  /*0810*/  @!P0 BRA `(.L_x_11) ;  /* 0x00000000007c8947 */ /* 0x000fea0003800000 */
[----:B------:R-:W-:Y:S02]  /*0820*/  IMAD.MOV R3, RZ, RZ, -R12 ;  /* 0x000000ffff037224 */ /* 0x000fe400078e0a0c */
[----:B------:R-:W-:-:S06]  /*0830*/  IMAD.MOV.U32 R2, RZ, RZ, RZ ;  /* 0x000000ffff027224 */ /* 0x000fcc00078e00ff */
[----:B------:R-:W-:Y:S02]  /*0840*/  DFMA R2, R18, -R2, R16 ;  /* 0x800000021202722b */ /* 0x000fe40000000010 */
[----:B------:R-:W-:-:S04]  /*0850*/  DMUL.RP R16, R16, R20 ;  /* 0x0000001410107228 */ /* 0x000fc80000008000 */
[----:B------:R-:W-:-:S04]  /*0860*/  IADD3 R2, PT, PT, -R12, -0x43300000, RZ ;  /* 0xbcd000000c027810 */ /* 0x000fc80007ffe1ff */
[----:B------:R-:W-:Y:S02]  /*0870*/  FSETP.NEU.AND P0, PT, |R3|, R2, PT ;  /* 0x000000020300720b */ /* 0x000fe40003f0d200 */
[----:B------:R-:W-:Y:S02]  /*0880*/  LOP3.LUT R11, R17, R11, RZ, 0x3c, !PT ;  /* 0x0000000b110b7212 */ /* 0x000fe400078e3cff */
[----:B------:R-:W-:Y:S02]  /*0890*/  FSEL R18, R16, R18, !P0 ;  /* 0x0000001210127208 */ /* 0x000fe40004000000 */
[----:B------:R-:W-:Y:S01]  /*08a0*/  FSEL R19, R11, R19, !P0 ;  /* 0x000000130b137208 */ /* 0x000fe20004000000 */
[----:B------:R-:W-:Y:S06]  /*08b0*/  BRA `(.L_x_11) ;  /* 0x0000000000547947 */ /* 0x000fec0003800000 */
.L_x_10:
[----:B------:R-:W-:-:S14]  /*08c0*/  DSETP.NAN.AND P0, PT, R12, R12, PT ;  /* 0x0000000c0c00722a */ /* 0x000fdc0003f08000 */
[----:B------:R-:W-:Y:S05]  /*08d0*/  @P0 BRA `(.L_x_12) ;  /* 0x0000000000440947 */ /* 0x000fea0003800000 */
[----:B------:R-:W-:-:S14]  /*08e0*/  DSETP.NAN.AND P0, PT, R10, R10, PT ;  /* 0x0000000a0a00722a */ /* 0x000fdc0003f08000 */
[----:B------:R-:W-:Y:S05]  /*08f0*/  @P0 BRA `(.L_x_13) ;  /* 0x0000000000300947 */ /* 0x000fea0003800000 */
[----:B------:R-:W-:Y:S01]  /*0900*/  ISETP.NE.AND P0, PT, R22, R23, PT ;  /* 0x000000171600720c */ /* 0x000fe20003f05270 */
[----:B------:R-:W-:Y:S02]  /*0910*/  IMAD.MOV.U32 R18, RZ, RZ, 0x0 ;  /* 0x00000000ff127424 */ /* 0x000fe400078e00ff */
[----:B------:R-:W-:-:S10]  /*0920*/  IMAD.MOV.U32 R19, RZ, RZ, -0x80000 ;  /* 0xfff80000ff137424 */ /* 0x000fd400078e00ff */
[----:B------:R-:W-:Y:S05]  /*0930*/  @!P0 BRA `(.L_x_11) ;  /* 0x0000000000348947 */ /* 0x000fea0003800000 */
[----:B------:R-:W-:Y:S02]  /*0940*/  ISETP.NE.AND P0, PT, R22, 0x7ff00000, PT ;  /* 0x7ff000001600780c */ /* 0x000fe40003f05270 */
[----:B------:R-:W-:Y:S02]  /*0950*/  LOP3.LUT R19, R13, 0x80000000, R11, 0x48, !PT ;  /* 0x800000000d137812 */ /* 0x000fe400078e480b */
[----:B------:R-:W-:-:S13]  /*0960*/  ISETP.EQ.OR P0, PT, R23, RZ, !P0 ;  /* 0x000000ff1700720c */ /* 0x000fda0004702670 */
[----:B------:R-:W-:Y:S01]  /*0970*/  @P0 LOP3.LUT R2, R19, 0x7ff00000, RZ, 0xfc, !PT ;  /* 0x7ff0000013020812 */ /* 0x000fe200078efcff */
[----:B------:R-:W-:Y:S02]  /*0980*/  @!P0 IMAD.MOV.U32 R18, RZ, RZ, RZ ;  /* 0x000000ffff128224 */ /* 0x000fe400078e00ff */
[----:B------:R-:W-:Y:S02]  /*0990*/  @P0 IMAD.MOV.U32 R18, RZ, RZ, RZ ;  /* 0x000000ffff120224 */ /* 0x000fe400078e00ff */
[----:B------:R-:W-:Y:S01]  /*09a0*/  @P0 IMAD.MOV.U32 R19, RZ, RZ, R2 ;  /* 0x000000ffff130224 */ /* 0x000fe200078e0002 */
[----:B------:R-:W-:Y:S06]  /*09b0*/  BRA `(.L_x_11) ;  /* 0x0000000000147947 */ /* 0x000fec0003800000 */
.L_x_13:
[----:B------:R-:W-:Y:S01]  /*09c0*/  LOP3.LUT R19, R11, 0x80000, RZ, 0xfc, !PT ;  /* 0x000800000b137812 */ /* 0x000fe200078efcff */
[----:B------:R-:W-:Y:S01]  /*09d0*/  IMAD.MOV.U32 R18, RZ, RZ, R10 ;  /* 0x000000ffff127224 */ /* 0x000fe200078e000a */
[----:B------:R-:W-:Y:S06]  /*09e0*/  BRA `(.L_x_11) ;  /* 0x0000000000087947 */ /* 0x000fec0003800000 */
.L_x_12:
[----:B------:R-:W-:Y:S01]  /*09f0*/  LOP3.LUT R19, R13, 0x80000, RZ, 0xfc, !PT ;  /* 0x000800000d137812 */ /* 0x000fe200078efcff */
[----:B------:R-:W-:-:S07]  /*0a00*/  IMAD.MOV.U32 R18, RZ, RZ, R12 ;  /* 0x000000ffff127224 */ /* 0x000fce00078e000c */
.L_x_11:
[----:B------:R-:W-:Y:S05]  /*0a10*/  BSYNC.RECONVERGENT B1 ;  /* 0x0000000000017941 */ /* 0x000fea0003800200 */
.L_x_9:
[----:B------:R-:W-:Y:S02]  /*0a20*/  IMAD.MOV.U32 R2, RZ, RZ, R0 ;  /* 0x000000ffff027224 */ /* 0x000fe400078e0000 */
[----:B------:R-:W-:-:S04]  /*0a30*/  IMAD.MOV.U32 R3, RZ, RZ, 0x0 ;  /* 0x00000000ff037424 */ /* 0x000fc800078e00ff */
[----:B------:R-:W-:Y:S05]  /*0a40*/  RET.REL.NODEC R2 `(_Z14data_normalizePdS_S_) ;  /* 0xfffffff4026c7950 */ /* 0x000fea0003c3ffff */
.L_x_14:
        /* <DEDUP_REMOVED lines=11> */
.L_x_37:


//--------------------- .text._Z7std_colPdS_S_    --------------------------
	.section	.text._Z7std_colPdS_S_,"ax",@progbits
	.align	128
        .global         _Z7std_colPdS_S_
        .type           _Z7std_colPdS_S_,@function
        .size           _Z7std_colPdS_S_,(.L_x_39 - _Z7std_colPdS_S_)
        .other          _Z7std_colPdS_S_,@"STO_CUDA_ENTRY STV_DEFAULT"
_Z7std_colPdS_S_:
.text._Z7std_colPdS_S_:
[----:B------:R-:W-:Y:S01]  /*0000*/  LDC R1, c[0x0][0x37c] ;  /* 0x0000df00ff017b82 */ /* 0x000fe20000000800 */
[----:B------:R-:W0:Y:S07]  /*0010*/  S2R R0, SR_TID.X ;  /* 0x0000000000007919 */ /* 0x000e2e0000002100 */
[----:B------:R-:W0:Y:S01]  /*0020*/  LDC.64 R2, c[0x0][0x388] ;  /* 0x0000e200ff027b82 */ /* 0x000e220000000a00 */
[----:B------:R-:W1:Y:S07]  /*0030*/  LDCU.64 UR6, c[0x0][0x358] ;  /* 0x00006b00ff0677ac */ /* 0x000e6e0008000a00 */
[----:B------:R-:W2:Y:S01]  /*0040*/  LDC.64 R4, c[0x0][0x380] ;  /* 0x0000e000ff047b82 */ /* 0x000ea20000000a00 */
[----:B0-----:R-:W-:-:S04]  /*0050*/  IMAD.WIDE.U32 R2, R0, 0x8, R2 ;  /* 0x0000000800027825 */ /* 0x001fc800078e0002 */
[----:B--2---:R-:W-:Y:S02]  /*0060*/  IMAD.WIDE.U32 R4, R0, 0x8, R4 ;  /* 0x0000000800047825 */ /* 0x004fe400078e0004 */
[----:B-1----:R-:W2:Y:S04]  /*0070*/  LDG.E.64 R2, desc[UR6][R2.64] ;  /* 0x0000000602027981 */ /* 0x002ea8000c1e1b00 */
[----:B------:R-:W2:Y:S04]  /*0080*/  LDG.E.64 R6, desc[UR6][R4.64] ;  /* 0x0000000604067981 */ /* 0x000ea8000c1e1b00 */
[----:B------:R-:W3:Y:S04]  /*0090*/  LDG.E.64 R22, desc[UR6][R4.64+0xe8] ;  /* 0x0000e80604167981 */ /* 0x000ee8000c1e1b00 */
[----:B------:R-:W4:Y:S04]  /*00a0*/  LDG.E.64 R20, desc[UR6][R4.64+0x1d0] ;  /* 0x0001d00604147981 */ /* 0x000f28000c1e1b00 */
[----:B------:R-:W5:Y:S04]  /*00b0*/  LDG.E.64 R18, desc[UR6][R4.64+0x2b8] ;  /* 0x0002b80604127981 */ /* 0x000f68000c1e1b00 */
[----:B------:R-:W5:Y:S04]  /*00c0*/  LDG.E.64 R16, desc[UR6][R4.64+0x3a0] ;  /* 0x0003a00604107981 */ /* 0x000f68000c1e1b00 */
[----:B------:R-:W5:Y:S04]  /*00d0*/  LDG.E.64 R14, desc[UR6][R4.64+0x488] ;  /* 0x00048806040e7981 */ /* 0x000f68000c1e1b00 */
[----:B------:R-:W5:Y:S04]  /*00e0*/  LDG.E.64 R12, desc[UR6][R4.64+0x570] ;  /* 0x00057006040c7981 */ /* 0x000f68000c1e1b00 */
[----:B------:R-:W5:Y:S04]  /*00f0*/  LDG.E.64 R10, desc[UR6][R4.64+0x658] ;  /* 0x00065806040a7981 */ /* 0x000f68000c1e1b00 */
[----:B------:R-:W5:Y:S01]  /*0100*/  LDG.E.64 R8, desc[UR6][R4.64+0x740] ;  /* 0x0007400604087981 */ /* 0x000f62000c1e1b00 */
[----:B--2---:R-:W-:-:S02]  /*0110*/  DADD R6, -R2, R6 ;  /* 0x0000000002067229 */ /* 0x004fc40000000106 */
[----:B---3--:R-:W-:-:S06]  /*0120*/  DADD R24, -R2, R22 ;  /* 0x0000000002187229 */ /* 0x008fcc0000000116 */
[----:B------:R-:W-:Y:S02]  /*0130*/  DFMA R22, R6, R6, RZ ;  /* 0x000000060616722b */ /* 0x000fe400000000ff */
[----:B------:R-:W2:Y:S06]  /*0140*/  LDG.E.64 R6, desc[UR6][R4.64+0x828] ;  /* 0x0008280604067981 */ /* 0x000eac000c1e1b00 */
[----:B------:R-:W-:Y:S02]  /*0150*/  DFMA R22, R24, R24, R22 ;  /* 0x000000181816722b */ /* 0x000fe40000000016 */
[----:B----4-:R-:W-:Y:S01]  /*0160*/  DADD R24, -R2, R20 ;  /* 0x0000000002187229 */ /* 0x010fe20000000114 */
[----:B------:R-:W3:Y:S07]  /*0170*/  LDG.E.64 R20, desc[UR6][R4.64+0x910] ;  /* 0x0009100604147981 */ /* 0x000eee000c1e1b00 */
[----:B------:R-:W-:-:S02]  /*0180*/  DFMA R22, R24, R24, R22 ;  /* 0x000000181816722b */ /* 0x000fc40000000016 */
[----:B-----5:R-:W-:Y:S01]  /*0190*/  DADD R24, -R2, R18 ;  /* 0x0000000002187229 */ /* 0x020fe20000000112 */
[----:B------:R-:W4:Y:S07]  /*01a0*/  LDG.E.64 R18, desc[UR6][R4.64+0x9f8] ;  /* 0x0009f80604127981 */ /* 0x000f2e000c1e1b00 */
[----:B------:R-:W-:Y:S02]  /*01b0*/  DFMA R22, R24, R24, R22 ;  /* 0x000000181816722b */ /* 0x000fe40000000016 */
[----:B------:R-:W-:Y:S01]  /*01c0*/  DADD R24, -R2, R16 ;  /* 0x0000000002187229 */ /* 0x000fe20000000110 */
[----:B------:R-:W5:Y:S07]  /*01d0*/  LDG.E.64 R16, desc[UR6][R4.64+0xae0] ;  /* 0x000ae00604107981 */ /* 0x000f6e000c1e1b00 */
[----:B------:R-:W-:Y:S01]  /*01e0*/  DFMA R24, R24, R24, R22 ;  /* 0x000000181818722b */ /* 0x000fe20000000016 */
[----:B------:R0:W5:Y:S01]  /*01f0*/  LDG.E.64 R22, desc[UR6][R4.64+0xbc8] ;  /* 0x000bc80604167981 */ /* 0x000162000c1e1b00 */
[----:B------:R-:W-:-:S02]  /*0200*/  DADD R14, -R2, R14 ;  /* 0x00000000020e7229 */ /* 0x000fc4000000010e */
[----:B------:R-:W-:-:S06]  /*0210*/  DADD R12, -R2, R12 ;  /* 0x00000000020c7229 */ /* 0x000fcc000000010c */
[----:B------:R-:W-:Y:S02]  /*0220*/  DFMA R24, R14, R14, R24 ;  /* 0x0000000e0e18722b */ /* 0x000fe40000000018 */
[----:B------:R-:W-:-:S06]  /*0230*/  DADD R10, -R2, R10 ;  /* 0x00000000020a7229 */ /* 0x000fcc000000010a */
[----:B------:R-:W-:Y:S02]  /*0240*/  DFMA R24, R12, R12, R24 ;  /* 0x0000000c0c18722b */ /* 0x000fe40000000018 */
[----:B------:R-:W-:-:S06]  /*0250*/  DADD R8, -R2, R8 ;  /* 0x0000000002087229 */ /* 0x000fcc0000000108 */
[----:B------:R-:W-:-:S08]  /*0260*/  DFMA R24, R10, R10, R24 ;  /* 0x0000000a0a18722b */ /* 0x000fd00000000018 */
[----:B------:R-:W-:Y:S01]  /*0270*/  DFMA R24, R8, R8, R24 ;  /* 0x000000080818722b */ /* 0x000fe20000000018 */
[----:B0-----:R-:W-:Y:S01]  /*0280*/  IADD3 R4, P0, PT, R4, 0xcb0, RZ ;  /* 0x00000cb004047810 */ /* 0x001fe20007f1e0ff */
[----:B------:R-:W-:-:S04]  /*0290*/  UMOV UR4, 0xe ;  /* 0x0000000e00047882 */ /* 0x000fc80000000000 */
[----:B------:R-:W-:Y:S01]  /*02a0*/  IMAD.X R5, RZ, RZ, R5, P0 ;  /* 0x000000ffff057224 */ /* 0x000fe200000e0605 */
[----:B--2---:R-:W-:-:S08]  /*02b0*/  DADD R6, -R2, R6 ;  /* 0x0000000002067229 */ /* 0x004fd00000000106 */
[----:B------:R-:W-:Y:S02]  /*02c0*/  DFMA R24, R6, R6, R24 ;  /* 0x000000060618722b */ /* 0x000fe40000000018 */
[----:B---3--:R-:W-:-:S08]  /*02d0*/  DADD R20, -R2, R20 ;  /* 0x0000000002147229 */ /* 0x008fd00000000114 */
[----:B------:R-:W-:Y:S02]  /*02e0*/  DFMA R24, R20, R20, R24 ;  /* 0x000000141418722b */ /* 0x000fe40000000018 */
[----:B----4-:R-:W-:-:S08]  /*02f0*/  DADD R18, -R2, R18 ;  /* 0x0000000002127229 */ /* 0x010fd00000000112 */
[----:B------:R-:W-:Y:S02]  /*0300*/  DFMA R24, R18, R18, R24 ;  /* 0x000000121218722b */ /* 0x000fe40000000018 */
[C---:B-----5:R-:W-:Y:S02]  /*0310*/  DADD R16, -R2.reuse, R16 ;  /* 0x0000000002107229 */ /* 0x060fe40000000110 */
[----:B------:R-:W-:-:S06]  /*0320*/  DADD R22, -R2, R22 ;  /* 0x0000000002167229 */ /* 0x000fcc0000000116 */
[----:B------:R-:W-:-:S08]  /*0330*/  DFMA R24, R16, R16, R24 ;  /* 0x000000101018722b */ /* 0x000fd00000000018 */
[----:B------:R-:W-:-:S11]  /*0340*/  DFMA R12, R22, R22, R24 ;  /* 0x00000016160c722b */ /* 0x000fd60000000018 */
.L_x_15:
        /* <DEDUP_REMOVED lines=11> */
[----:B------:R-:W-:Y:S01]  /*0400*/  DFMA R24, R24, R24, R12 ;  /* 0x000000181818722b */ /* 0x000fe2000000000c */
[----:B------:R-:W2:Y:S01]  /*0410*/  LDG.E.64 R12, desc[UR6][R4.64+0x828] ;  /* 0x00082806040c7981 */ /* 0x000ea2000c1e1b00 */
[----:B----4-:R-:W-:-:S06]  /*0420*/  DADD R20, -R2, R20 ;  /* 0x0000000002147229 */ /* 0x010fcc0000000114 */
[----:B------:R-:W-:Y:S01]  /*0430*/  DFMA R24, R22, R22, R24 ;  /* 0x000000161618722b */ /* 0x000fe20000000018 */
[----:B------:R-:W3:Y:S01]  /*0440*/  LDG.E.64 R22, desc[UR6][R4.64+0x910] ;  /* 0x0009100604167981 */ /* 0x000ee2000c1e1b00 */
[----:B-----5:R-:W-:-:S06]  /*0450*/  DADD R18, -R2, R18 ;  /* 0x0000000002127229 */ /* 0x020fcc0000000112 */
[----:B------:R-:W-:Y:S01]  /*0460*/  DFMA R24, R20, R20, R24 ;  /* 0x000000141418722b */ /* 0x000fe20000000018 */
[----:B------:R-:W4:Y:S01]  /*0470*/  LDG.E.64 R20, desc[UR6][R4.64+0x9f8] ;  /* 0x0009f80604147981 */ /* 0x000f22000c1e1b00 */
[----:B------:R-:W-:-:S06]  /*0480*/  DADD R16, -R2, R16 ;  /* 0x0000000002107229 */ /* 0x000fcc0000000110 */
[----:B------:R-:W-:Y:S01]  /*0490*/  DFMA R24, R18, R18, R24 ;  /* 0x000000121218722b */ /* 0x000fe20000000018 */
[----:B------:R-:W5:Y:S01]  /*04a0*/  LDG.E.64 R18, desc[UR6][R4.64+0xae0] ;  /* 0x000ae00604127981 */ /* 0x000f62000c1e1b00 */
        /* <DEDUP_REMOVED lines=11> */
[----:B------:R-:W5:Y:S07]  /*0560*/  LDG.E.64 R8, desc[UR6][R4.64+0xe80] ;  /* 0x000e800604087981 */ /* 0x000f6e000c1e1b00 */
[----:B------:R-:W-:Y:S01]  /*0570*/  DFMA R24, R6, R6, R24 ;  /* 0x000000060618722b */ /* 0x000fe20000000018 */
[----:B------:R-:W5:Y:S01]  /*0580*/  LDG.E.64 R6, desc[UR6][R4.64+0xf68] ;  /* 0x000f680604067981 */ /* 0x000f62000c1e1b00 */
[----:B--2---:R-:W-:-:S02]  /*0590*/  DADD R12, -R2, R12 ;  /* 0x00000000020c7229 */ /* 0x004fc4000000010c */
[----:B---3--:R-:W-:-:S06]  /*05a0*/  DADD R22, -R2, R22 ;  /* 0x0000000002167229 */ /* 0x008fcc0000000116 */
[----:B------:R-:W-:Y:S02]  /*05b0*/  DFMA R24, R12, R12, R24 ;  /* 0x0000000c0c18722b */ /* 0x000fe40000000018 */
[----:B------:R-:W2:Y:S01]  /*05c0*/  LDG.E.64 R12, desc[UR6][R4.64+0x1050] ;  /* 0x00105006040c7981 */ /* 0x000ea2000c1e1b00 */
[----:B----4-:R-:W-:-:S05]  /*05d0*/  DADD R20, -R2, R20 ;  /* 0x0000000002147229 */ /* 0x010fca0000000114 */
        /* <DEDUP_REMOVED lines=17> */
[----:B------:R-:W-:Y:S02]  /*06f0*/  DFMA R24, R8, R8, R24 ;  /* 0x000000080818722b */ /* 0x000fe40000000018 */
[----:B------:R-:W-:Y:S01]  /*0700*/  DADD R8, -R2, R6 ;  /* 0x0000000002087229 */ /* 0x000fe20000000106 */
[----:B------:R-:W5:Y:S07]  /*0710*/  LDG.E.64 R6, desc[UR6][R4.64+0x16a8] ;  /* 0x0016a80604067981 */ /* 0x000f6e000c1e1b00 */
[----:B------:R-:W-:-:S02]  /*0720*/  DFMA R24, R8, R8, R24 ;  /* 0x000000080818722b */ /* 0x000fc40000000018 */
[----:B------:R-:W5:Y:S01]  /*0730*/  LDG.E.64 R8, desc[UR6][R4.64+0x1790] ;  /* 0x0017900604087981 */ /* 0x000f62000c1e1b00 */
[C---:B--2---:R-:W-:Y:S02]  /*0740*/  DADD R12, -R2.reuse, R12 ;  /* 0x00000000020c7229 */ /* 0x044fe4000000010c */
        /* <DEDUP_REMOVED lines=22> */
[----:B------:R-:W-:Y:S01]  /*08b0*/  DADD R10, -R2, R8 ;  /* 0x00000000020a7229 */ /* 0x000fe20000000108 */
[----:B------:R-:W5:Y:S07]  /*08c0*/  LDG.E.64 R8, desc[UR6][R4.64+0x1ed0] ;  /* 0x001ed00604087981 */ /* 0x000f6e000c1e1b00 */
[----:B------:R-:W-:Y:S02]  /*08d0*/  DFMA R24, R10, R10, R24 ;  /* 0x0000000a0a18722b */ /* 0x000fe40000000018 */
[----:B------:R-:W5:Y:S01]  /*08e0*/  LDG.E.64 R10, desc[UR6][R4.64+0x1fb8] ;  /* 0x001fb806040a7981 */ /* 0x000f62000c1e1b00 */
[----:B--2---:R-:W-:-:S08]  /*08f0*/  DADD R12, -R2, R12 ;  /* 0x00000000020c7229 */ /* 0x004fd0000000010c */
[----:B------:R-:W-:Y:S02]  /*0900*/  DFMA R24, R12, R12, R24 ;  /* 0x0000000c0c18722b */ /* 0x000fe40000000018 */
[----:B---3--:R-:W-:Y:S01]  /*0910*/  DADD R22, -R2, R22 ;  /* 0x0000000002167229 */ /* 0x008fe20000000116 */
[----:B------:R-:W2:Y:S07]  /*0920*/  LDG.E.64 R12, desc[UR6][R4.64+0x20a0] ;  /* 0x0020a006040c7981 */ /* 0x000eae000c1e1b00 */
[----:B------:R-:W-:-:S02]  /*0930*/  DFMA R24, R22, R22, R24 ;  /* 0x000000161618722b */ /* 0x000fc40000000018 */
[----:B----4-:R-:W-:Y:S01]  /*0940*/  DADD R22, -R2, R20 ;  /* 0x0000000002167229 */ /* 0x010fe20000000114 */
[----:B------:R-:W3:Y:S07]  /*0950*/  LDG.E.64 R20, desc[UR6][R4.64+0x2188] ;  /* 0x0021880604147981 */ /* 0x000eee000c1e1b00 */
[----:B------:R-:W-:Y:S02]  /*0960*/  DFMA R24, R22, R22, R24 ;  /* 0x000000161618722b */ /* 0x000fe40000000018 */
[----:B-----5:R-:W-:Y:S01]  /*0970*/  DADD R22, -R2, R18 ;  /* 0x0000000002167229 */ /* 0x020fe20000000112 */
[----:B------:R-:W4:Y:S07]  /*0980*/  LDG.E.64 R18, desc[UR6][R4.64+0x2270] ;  /* 0x0022700604127981 */ /* 0x000f2e000c1e1b00 */
[----:B------:R-:W-:-:S02]  /*0990*/  DFMA R24, R22, R22, R24 ;  /* 0x000000161618722b */ /* 0x000fc40000000018 */
[----:B------:R-:W-:Y:S01]  /*09a0*/  DADD R22, -R2, R16 ;  /* 0x0000000002167229 */ /* 0x000fe20000000110 */
        /* <DEDUP_REMOVED lines=8> */
[C---:B------:R-:W-:Y:S01]  /*0a30*/  DADD R22, -R2.reuse, R8 ;  /* 0x0000000002167229 */ /* 0x040fe20000000108 */
[----:B------:R-:W5:Y:S01]  /*0a40*/  LDG.E.64 R8, desc[UR6][R4.64+0x2610] ;  /* 0x0026100604087981 */ /* 0x000f62000c1e1b00 */
[----:B------:R-:W-:-:S06]  /*0a50*/  DADD R10, -R2, R10 ;  /* 0x00000000020a7229 */ /* 0x000fcc000000010a */
[----:B------:R-:W-:Y:S02]  /*0a60*/  DFMA R24, R22, R22, R24 ;  /* 0x000000161618722b */ /* 0x000fe40000000018 */
[----:B------:R-:W5:Y:S06]  /*0a70*/  LDG.E.64 R22, desc[UR6][R4.64+0x26f8] ;  /* 0x0026f80604167981 */ /* 0x000f6c000c1e1b00 */
[----:B------:R-:W-:Y:S01]  /*0a80*/  DFMA R24, R10, R10, R24 ;  /* 0x0000000a0a18722b */ /* 0x000fe20000000018 */
[----:B------:R-:W5:Y:S01]  /*0a90*/  LDG.E.64 R10, desc[UR6][R4.64+0x27e0] ;  /* 0x0027e006040a7981 */ /* 0x000f62000c1e1b00 */
[----:B--2---:R-:W-:-:S08]  /*0aa0*/  DADD R12, -R2, R12 ;  /* 0x00000000020c7229 */ /* 0x004fd0000000010c */
[----:B------:R-:W-:Y:S02]  /*0ab0*/  DFMA R24, R12, R12, R24 ;  /* 0x0000000c0c18722b */ /* 0x000fe40000000018 */
[----:B------:R-:W2:Y:S01]  /*0ac0*/  LDG.E.64 R12, desc[UR6][R4.64+0x28c8] ;  /* 0x0028c806040c7981 */ /* 0x000ea2000c1e1b00 */
[----:B---3--:R-:W-:-:S08]  /*0ad0*/  DADD R20, -R2, R20 ;  /* 0x0000000002147229 */ /* 0x008fd00000000114 */
        /* <DEDUP_REMOVED lines=17> */
[----:B------:R-:W5:Y:S01]  /*0bf0*/  LDG.E.64 R20, desc[UR6][R4.64+0x2e38] ;  /* 0x002e380604147981 */ /* 0x000f62000c1e1b00 */
[----:B------:R-:W-:-:S05]  /*0c00*/  DADD R10, -R2, R10 ;  /* 0x00000000020a7229 */ /* 0x000fca000000010a */
[----:B------:R-:W-:Y:S01]  /*0c10*/  DFMA R24, R22, R22, R24 ;  /* 0x000000161618722b */ /* 0x000fe20000000018 */
[----:B------:R-:W5:Y:S07]  /*0c20*/  LDG.E.64 R22, desc[UR6][R4.64+0x2f20] ;  /* 0x002f200604167981 */ /* 0x000f6e000c1e1b00 */
        /* <DEDUP_REMOVED lines=49> */
[C---:B------:R-:W-:Y:S01]  /*0f40*/  DADD R20, -R2.reuse, R10 ;  /* 0x0000000002147229 */ /* 0x040fe2000000010a */
[----:B------:R-:W5:Y:S01]  /*0f50*/  LDG.E.64 R10, desc[UR6][R4.64+0x3e88] ;  /* 0x003e8806040a7981 */ /* 0x000f62000c1e1b00 */
[----:B------:R-:W-:-:S06]  /*0f60*/  DADD R22, -R2, R22 ;  /* 0x0000000002167229 */ /* 0x000fcc0000000116 */
[----:B------:R-:W-:Y:S02]  /*0f70*/  DFMA R24, R20, R20, R24 ;  /* 0x000000141418722b */ /* 0x000fe40000000018 */
[----:B------:R-:W5:Y:S06]  /*0f80*/  LDG.E.64 R20, desc[UR6][R4.64+0x3f70] ;  /* 0x003f700604147981 */ /* 0x000f6c000c1e1b00 */
[----:B------:R-:W-:Y:S01]  /*0f90*/  DFMA R24, R22, R22, R24 ;  /* 0x000000161618722b */ /* 0x000fe20000000018 */
[----:B------:R0:W5:Y:S01]  /*0fa0*/  LDG.E.64 R22, desc[UR6][R4.64+0x4058] ;  /* 0x0040580604167981 */ /* 0x000162000c1e1b00 */
[----:B------:R-:W-:-:S04]  /*0fb0*/  UIADD3 UR4, UPT, UPT, UR4, 0x48, URZ ;  /* 0x0000004804047890 */ /* 0x000fc8000fffe0ff */
[----:B------:R-:W-:Y:S01]  /*0fc0*/  UISETP.NE.AND UP0, UPT, UR4, 0x61a6, UPT ;  /* 0x000061a60400788c */ /* 0x000fe2000bf05270 */
[----:B0-----:R-:W-:-:S05]  /*0fd0*/  IADD3 R4, P0, PT, R4, 0x4140, RZ ;  /* 0x0000414004047810 */ /* 0x001fca0007f1e0ff */
[----:B------:R-:W-:Y:S01]  /*0fe0*/  IMAD.X R5, RZ, RZ, R5, P0 ;  /* 0x000000ffff057224 */ /* 0x000fe200000e0605 */
[----:B--2---:R-:W-:-:S08]  /*0ff0*/  DADD R12, -R2, R12 ;  /* 0x00000000020c7229 */ /* 0x004fd0000000010c */
[----:B------:R-:W-:Y:S02]  /*1000*/  DFMA R24, R12, R12, R24 ;  /* 0x0000000c0c18722b */ /* 0x000fe40000000018 */
[----:B---3--:R-:W-:-:S08]  /*1010*/  DADD R14, -R2, R14 ;  /* 0x00000000020e7229 */ /* 0x008fd0000000010e */
[----:B------:R-:W-:Y:S02]  /*1020*/  DFMA R24, R14, R14, R24 ;  /* 0x0000000e0e18722b */ /* 0x000fe40000000018 */
[----:B----4-:R-:W-:-:S08]  /*1030*/  DADD R6, -R2, R6 ;  /* 0x0000000002067229 */ /* 0x010fd00000000106 */
[----:B------:R-:W-:Y:S02]  /*1040*/  DFMA R24, R6, R6, R24 ;  /* 0x000000060618722b */ /* 0x000fe40000000018 */
[----:B-----5:R-:W-:-:S08]  /*1050*/  DADD R8, -R2, R8 ;  /* 0x0000000002087229 */ /* 0x020fd00000000108 */
[----:B------:R-:W-:Y:S02]  /*1060*/  DFMA R24, R8, R8, R24 ;  /* 0x000000080818722b */ /* 0x000fe40000000018 */
[----:B------:R-:W-:-:S08]  /*1070*/  DADD R16, -R2, R16 ;  /* 0x0000000002107229 */ /* 0x000fd00000000110 */
[----:B------:R-:W-:Y:S02]  /*1080*/  DFMA R24, R16, R16, R24 ;  /* 0x000000101018722b */ /* 0x000fe40000000018 */
[----:B------:R-:W-:-:S08]  /*1090*/  DADD R18, -R2, R18 ;  /* 0x0000000002127229 */ /* 0x000fd00000000112 */
[----:B------:R-:W-:Y:S02]  /*10a0*/  DFMA R24, R18, R18, R24 ;  /* 0x000000121218722b */ /* 0x000fe40000000018 */
[----:B------:R-:W-:-:S08]  /*10b0*/  DADD R10, -R2, R10 ;  /* 0x00000000020a7229 */ /* 0x000fd0000000010a */
[----:B------:R-:W-:Y:S02]  /*10c0*/  DFMA R12, R10, R10, R24 ;  /* 0x0000000a0a0c722b */ /* 0x000fe40000000018 */
[C---:B------:R-:W-:Y:S02]  /*10d0*/  DADD R20, -R2.reuse, R20 ;  /* 0x0000000002147229 */ /* 0x040fe40000000114 */
[----:B------:R-:W-:-:S06]  /*10e0*/  DADD R22, -R2, R22 ;  /* 0x0000000002167229 */ /* 0x000fcc0000000116 */
[----:B------:R-:W-:-:S08]  /*10f0*/  DFMA R12, R20, R20, R12 ;  /* 0x00000014140c722b */ /* 0x000fd0000000000c */
[----:B------:R-:W-:Y:S01]  /*1100*/  DFMA R12, R22, R22, R12 ;  /* 0x00000016160c722b */ /* 0x000fe2000000000c */
[----:B------:R-:W-:Y:S10]  /*1110*/  BRA.U UP0, `(.L_x_15) ;  /* 0xfffffff1008c7547 */ /* 0x000ff4000b83ffff */
[----:B------:R-:W0:Y:S01]  /*1120*/  MUFU.RCP64H R3, 24998 ;  /* 0x40d8698000037908 */ /* 0x000e220000001800 */
[----:B------:R-:W-:Y:S01]  /*1130*/  IMAD.MOV.U32 R6, RZ, RZ, 0x0 ;  /* 0x00000000ff067424 */ /* 0x000fe200078e00ff */
[----:B------:R-:W-:Y:S01]  /*1140*/  FSETP.GEU.AND P1, PT, |R13|, 6.5827683646048100446e-37, PT ;  /* 0x036000000d00780b */ /* 0x000fe20003f2e200 */
[----:B------:R-:W-:Y:S01]  /*1150*/  IMAD.MOV.U32 R7, RZ, RZ, 0x40d86980 ;  /* 0x40d86980ff077424 */ /* 0x000fe200078e00ff */
[----:B------:R-:W-:Y:S01]  /*1160*/  BSSY.RECONVERGENT B0, `(.L_x_16) ;  /* 0x000000f000007945 */ /* 0x000fe20003800200 */
[----:B------:R-:W-:-:S06]  /*1170*/  IMAD.MOV.U32 R2, RZ, RZ, 0x1 ;  /* 0x00000001ff027424 */ /* 0x000fcc00078e00ff */
[----:B0-----:R-:W-:-:S08]  /*1180*/  DFMA R4, R2, -R6, 1 ;  /* 0x3ff000000204742b */ /* 0x001fd00000000806 */
[----:B------:R-:W-:-:S08]  /*1190*/  DFMA R4, R4, R4, R4 ;  /* 0x000000040404722b */ /* 0x000fd00000000004 */
[----:B------:R-:W-:-:S08]  /*11a0*/  DFMA R4, R2, R4, R2 ;  /* 0x000000040204722b */ /* 0x000fd00000000002 */
[----:B------:R-:W-:-:S08]  /*11b0*/  DFMA R2, R4, -R6, 1 ;  /* 0x3ff000000402742b */ /* 0x000fd00000000806 */
[----:B------:R-:W-:-:S08]  /*11c0*/  DFMA R2, R4, R2, R4 ;  /* 0x000000020402722b */ /* 0x000fd00000000004 */
[----:B------:R-:W-:-:S08]  /*11d0*/  DMUL R4, R12, R2 ;  /* 0x000000020c047228 */ /* 0x000fd00000000000 */
[----:B------:R-:W-:-:S08]  /*11e0*/  DFMA R6, R4, -24998, R12 ;  /* 0xc0d869800406782b */ /* 0x000fd0000000000c */
[----:B------:R-:W-:-:S10]  /*11f0*/  DFMA R2, R2, R6, R4 ;  /* 0x000000060202722b */ /* 0x000fd40000000004 */
[----:B------:R-:W-:-:S05]  /*1200*/  FFMA R4, RZ, 6.76287841796875, R3 ;  /* 0x40d86980ff047823 */ /* 0x000fca0000000003 */
[----:B------:R-:W-:-:S13]  /*1210*/  FSETP.GT.AND P0, PT, |R4|, 1.469367938527859385e-39, PT ;  /* 0x001000000400780b */ /* 0x000fda0003f04200 */
[----:B------:R-:W-:Y:S05]  /*1220*/  @P0 BRA P1, `(.L_x_17) ;  /* 0x0000000000080947 */ /* 0x000fea0000800000 */
[----:B------:R-:W-:-:S07]  /*1230*/  MOV R4, 0x1250 ;  /* 0x0000125000047802 */ /* 0x000fce0000000f00 */
[----:B------:R-:W-:Y:S05]  /*1240*/  CALL.REL.NOINC `($__internal_1_$__cuda_sm20_div_rn_f64_full) ;  /* 0x00000000006c7944 */ /* 0x000fea0003c00000 */
.L_x_17:
[----:B------:R-:W-:Y:S05]  /*1250*/  BSYNC.RECONVERGENT B0 ;  /* 0x0000000000007941 */ /* 0x000fea0003800200 */
.L_x_16:
[----:B------:R-:W0:Y:S01]  /*1260*/  MUFU.RSQ64H R5, R3 ;  /* 0x0000000300057308 */ /* 0x000e220000001c00 */
[----:B------:R-:W-:Y:S01]  /*1270*/  VIADD R4, R3, 0xfcb00000 ;  /* 0xfcb0000003047836 */ /* 0x000fe20000000000 */
[----:B------:R-:W-:Y:S01]  /*1280*/  MOV R8, 0x0 ;  /* 0x0000000000087802 */ /* 0x000fe20000000f00 */
[----:B------:R-:W-:Y:S01]  /*1290*/  IMAD.MOV.U32 R9, RZ, RZ, 0x3fd80000 ;  /* 0x3fd80000ff097424 */ /* 0x000fe200078e00ff */
[----:B------:R-:W-:Y:S02]  /*12a0*/  BSSY.RECONVERGENT B0, `(.L_x_18) ;  /* 0x0000011000007945 */ /* 0x000fe40003800200 */
[----:B------:R-:W-:Y:S01]  /*12b0*/  ISETP.GE.U32.AND P0, PT, R4, 0x7ca00000, PT ;  /* 0x7ca000000400780c */ /* 0x000fe20003f06070 */
[----:B0-----:R-:W-:-:S08]  /*12c0*/  DMUL R6, R4, R4 ;  /* 0x0000000404067228 */ /* 0x001fd00000000000 */
[----:B------:R-:W-:-:S08]  /*12d0*/  DFMA R6, -R6, R2, 1 ;  /* 0x3ff000000606742b */ /* 0x000fd00000000102 */
[----:B------:R-:W-:Y:S02]  /*12e0*/  DFMA R8, R6, R8, 0.5 ;  /* 0x3fe000000608742b */ /* 0x000fe40000000008 */
[----:B------:R-:W-:-:S08]  /*12f0*/  DMUL R6, R4, R6 ;  /* 0x0000000604067228 */ /* 0x000fd00000000000 */
[----:B------:R-:W-:-:S08]  /*1300*/  DFMA R10, R8, R6, R4 ;  /* 0x00000006080a722b */ /* 0x000fd00000000004 */
[----:B------:R-:W-:Y:S02]  /*1310*/  DMUL R12, R10, R2 ;  /* 0x000000020a0c7228 */ /* 0x000fe40000000000 */
[----:B------:R-:W-:Y:S02]  /*1320*/  VIADD R9, R11, 0xfff00000 ;  /* 0xfff000000b097836 */ /* 0x000fe40000000000 */
[----:B------:R-:W-:-:S04]  /*1330*/  IMAD.MOV.U32 R8, RZ, RZ, R10 ;  /* 0x000000ffff087224 */ /* 0x000fc800078e000a */
[----:B------:R-:W-:-:S08]  /*1340*/  DFMA R14, R12, -R12, R2 ;  /* 0x8000000c0c0e722b */ /* 0x000fd00000000002 */
[----:B------:R-:W-:Y:S01]  /*1350*/  DFMA R6, R14, R8, R12 ;  /* 0x000000080e06722b */ /* 0x000fe2000000000c */
[----:B------:R-:W-:Y:S10]  /*1360*/  @!P0 BRA `(.L_x_19) ;  /* 0x0000000000108947 */ /* 0x000ff40003800000 */
[----:B------:R-:W-:Y:S01]  /*1370*/  IMAD.MOV.U32 R6, RZ, RZ, R2 ;  /* 0x000000ffff067224 */ /* 0x000fe200078e0002 */
[----:B------:R-:W-:Y:S01]  /*1380*/  MOV R2, 0x13b0 ;  /* 0x000013b000027802 */ /* 0x000fe20000000f00 */
[----:B------:R-:W-:-:S07]  /*1390*/  IMAD.MOV.U32 R7, RZ, RZ, R3 ;  /* 0x000000ffff077224 */ /* 0x000fce00078e0003 */
[----:B------:R-:W-:Y:S05]  /*13a0*/  CALL.REL.NOINC `($__internal_2_$__cuda_sm20_dsqrt_rn_f64_mediumpath_v1) ;  /* 0x0000000400547944 */ /* 0x000fea0003c00000 */
.L_x_19:
[----:B------:R-:W-:Y:S05]  /*13b0*/  BSYNC.RECONVERGENT B0 ;  /* 0x0000000000007941 */ /* 0x000fea0003800200 */
.L_x_18:
[----:B------:R-:W0:Y:S02]  /*13c0*/  LDC.64 R2, c[0x0][0x390] ;  /* 0x0000e400ff027b82 */ /* 0x000e240000000a00 */
[----:B0-----:R-:W-:-:S05]  /*13d0*/  IMAD.WIDE.U32 R2, R0, 0x8, R2 ;  /* 0x0000000800027825 */ /* 0x001fca00078e0002 */
[----:B------:R-:W-:Y:S01]  /*13e0*/  STG.E.64 desc[UR6][R2.64], R6 ;  /* 0x0000000602007986 */ /* 0x000fe2000c101b06 */
[----:B------:R-:W-:Y:S05]  /*13f0*/  EXIT ;  /* 0x000000000000794d */ /* 0x000fea0003800000 */
        .weak           $__internal_1_$__cuda_sm20_div_rn_f64_full
        .type           $__internal_1_$__cuda_sm20_div_rn_f64_full,@function
        .size           $__internal_1_$__cuda_sm20_div_rn_f64_full,($__internal_2_$__cuda_sm20_dsqrt_rn_f64_mediumpath_v1 - $__internal_1_$__cuda_sm20_div_rn_f64_full)
$__internal_1_$__cuda_sm20_div_rn_f64_full:
[----:B------:R-:W-:Y:S01]  /*1400*/  IMAD.MOV.U32 R3, RZ, RZ, 0x3ff86980 ;  /* 0x3ff86980ff037424 */ /* 0x000fe200078e00ff */
[----:B------:R-:W-:Y:S01]  /*1410*/  MOV R2, 0x0 ;  /* 0x0000000000027802 */ /* 0x000fe20000000f00 */
[----:B------:R-:W-:Y:S01]  /*1420*/  IMAD.MOV.U32 R6, RZ, RZ, 0x1 ;  /* 0x00000001ff067424 */ /* 0x000fe200078e00ff */
[C---:B------:R-:W-:Y:S01]  /*1430*/  FSETP.GEU.AND P1, PT, |R13|.reuse, 1.469367938527859385e-39, PT ;  /* 0x001000000d00780b */ /* 0x040fe20003f2e200 */
[----:B------:R-:W0:Y:S01]  /*1440*/  MUFU.RCP64H R7, R3 ;  /* 0x0000000300077308 */ /* 0x000e220000001800 */
[----:B------:R-:W-:Y:S01]  /*1450*/  LOP3.LUT R5, R13, 0x7ff00000, RZ, 0xc0, !PT ;  /* 0x7ff000000d057812 */ /* 0x000fe200078ec0ff */
[----:B------:R-:W-:Y:S01]  /*1460*/  IMAD.MOV.U32 R11, RZ, RZ, 0x1ca00000 ;  /* 0x1ca00000ff0b7424 */ /* 0x000fe200078e00ff */
[----:B------:R-:W-:Y:S01]  /*1470*/  BSSY.RECONVERGENT B1, `(.L_x_20) ;  /* 0x0000044000017945 */ /* 0x000fe20003800200 */
[----:B------:R-:W-:Y:S01]  /*1480*/  IMAD.MOV.U32 R19, RZ, RZ, 0x40d00000 ;  /* 0x40d00000ff137424 */ /* 0x000fe200078e00ff */
[----:B------:R-:W-:Y:S02]  /*1490*/  ISETP.GE.U32.AND P0, PT, R5, 0x40d00000, PT ;  /* 0x40d000000500780c */ /* 0x000fe40003f06070 */
[----:B------:R-:W-:Y:S01]  /*14a0*/  MOV R18, R5 ;  /* 0x0000000500127202 */ /* 0x000fe20000000f00 */
[----:B------:R-:W-:Y:S01]  /*14b0*/  VIADD R20, R19, 0xffffffff ;  /* 0xffffffff13147836 */ /* 0x000fe20000000000 */
[----:B------:R-:W-:Y:S01]  /*14c0*/  SEL R11, R11, 0x63400000, !P0 ;  /* 0x634000000b0b7807 */ /* 0x000fe20004000000 */
[----:B0-----:R-:W-:-:S08]  /*14d0*/  DFMA R8, R6, -R2, 1 ;  /* 0x3ff000000608742b */ /* 0x001fd00000000802 */
[----:B------:R-:W-:-:S08]  /*14e0*/  DFMA R8, R8, R8, R8 ;  /* 0x000000080808722b */ /* 0x000fd00000000008 */
[----:B------:R-:W-:Y:S01]  /*14f0*/  DFMA R14, R6, R8, R6 ;  /* 0x00000008060e722b */ /* 0x000fe20000000006 */
[C-C-:B------:R-:W-:Y:S01]  /*1500*/  @!P1 LOP3.LUT R8, R11.reuse, 0x80000000, R13.reuse, 0xf8, !PT ;  /* 0x800000000b089812 */ /* 0x140fe200078ef80d */
[----:B------:R-:W-:Y:S01]  /*1510*/  IMAD.MOV.U32 R6, RZ, RZ, R12 ;  /* 0x000000ffff067224 */ /* 0x000fe200078e000c */
[----:B------:R-:W-:Y:S02]  /*1520*/  LOP3.LUT R7, R11, 0x800fffff, R13, 0xf8, !PT ;  /* 0x800fffff0b077812 */ /* 0x000fe400078ef80d */
[----:B------:R-:W-:Y:S01]  /*1530*/  @!P1 LOP3.LUT R9, R8, 0x100000, RZ, 0xfc, !PT ;  /* 0x0010000008099812 */ /* 0x000fe200078efcff */
[----:B------:R-:W-:Y:S02]  /*1540*/  @!P1 IMAD.MOV.U32 R8, RZ, RZ, RZ ;  /* 0x000000ffff089224 */ /* 0x000fe400078e00ff */
[----:B------:R-:W-:-:S04]  /*1550*/  DFMA R16, R14, -R2, 1 ;  /* 0x3ff000000e10742b */ /* 0x000fc80000000802 */
[----:B------:R-:W-:-:S04]  /*1560*/  @!P1 DFMA R6, R6, 2, -R8 ;  /* 0x400000000606982b */ /* 0x000fc80000000808 */
[----:B------:R-:W-:-:S06]  /*1570*/  DFMA R16, R14, R16, R14 ;  /* 0x000000100e10722b */ /* 0x000fcc000000000e */
[----:B------:R-:W-:Y:S02]  /*1580*/  @!P1 LOP3.LUT R18, R7, 0x7ff00000, RZ, 0xc0, !PT ;  /* 0x7ff0000007129812 */ /* 0x000fe400078ec0ff */
[----:B------:R-:W-:-:S03]  /*1590*/  DMUL R8, R16, R6 ;  /* 0x0000000610087228 */ /* 0x000fc60000000000 */
[----:B------:R-:W-:-:S05]  /*15a0*/  VIADD R10, R18, 0xffffffff ;  /* 0xffffffff120a7836 */ /* 0x000fca0000000000 */
[----:B------:R-:W-:Y:S01]  /*15b0*/  DFMA R14, R8, -R2, R6 ;  /* 0x80000002080e722b */ /* 0x000fe20000000006 */
[----:B------:R-:W-:-:S04]  /*15c0*/  ISETP.GT.U32.AND P0, PT, R10, 0x7feffffe, PT ;  /* 0x7feffffe0a00780c */ /* 0x000fc80003f04070 */
[----:B------:R-:W-:-:S03]  /*15d0*/  ISETP.GT.U32.OR P0, PT, R20, 0x7feffffe, P0 ;  /* 0x7feffffe1400780c */ /* 0x000fc60000704470 */
[----:B------:R-:W-:-:S10]  /*15e0*/  DFMA R8, R16, R14, R8 ;  /* 0x0000000e1008722b */ /* 0x000fd40000000008 */
[----:B------:R-:W-:Y:S05]  /*15f0*/  @P0 BRA `(.L_x_21) ;  /* 0x0000000000680947 */ /* 0x000fea0003800000 */
[----:B------:R-:W-:Y:S02]  /*1600*/  IMAD.MOV.U32 R10, RZ, RZ, 0x40d00000 ;  /* 0x40d00000ff0a7424 */ /* 0x000fe400078e00ff */
[----:B------:R-:W-:-:S03]  /*1610*/  IMAD.MOV.U32 R12, RZ, RZ, RZ ;  /* 0x000000ffff0c7224 */ /* 0x000fc600078e00ff */
[----:B------:R-:W-:-:S04]  /*1620*/  VIADDMNMX R5, R5, -R10, 0xb9600000, !PT ;  /* 0xb960000005057446 */ /* 0x000fc8000780090a */
[----:B------:R-:W-:-:S05]  /*1630*/  VIMNMX R10, PT, PT, R5, 0x46a00000, PT ;  /* 0x46a00000050a7848 */ /* 0x000fca0003fe0100 */
[----:B------:R-:W-:-:S05]  /*1640*/  IMAD.IADD R14, R10, 0x1, -R11 ;  /* 0x000000010a0e7824 */ /* 0x000fca00078e0a0b */
[----:B------:R-:W-:-:S06]  /*1650*/  IADD3 R13, PT, PT, R14, 0x7fe00000, RZ ;  /* 0x7fe000000e0d7810 */ /* 0x000fcc0007ffe0ff */
[----:B------:R-:W-:-:S10]  /*1660*/  DMUL R10, R8, R12 ;  /* 0x0000000c080a7228 */ /* 0x000fd40000000000 */
[----:B------:R-:W-:-:S13]  /*1670*/  FSETP.GTU.AND P0, PT, |R11|, 1.469367938527859385e-39, PT ;  /* 0x001000000b00780b */ /* 0x000fda0003f0c200 */
[----:B------:R-:W-:Y:S05]  /*1680*/  @P0 BRA `(.L_x_22) ;  /* 0x0000000000880947 */ /* 0x000fea0003800000 */
[----:B------:R-:W-:Y:S01]  /*1690*/  DFMA R2, R8, -R2, R6 ;  /* 0x800000020802722b */ /* 0x000fe20000000006 */
[----:B------:R-:W-:-:S09]  /*16a0*/  IMAD.MOV.U32 R12, RZ, RZ, RZ ;  /* 0x000000ffff0c7224 */ /* 0x000fd200078e00ff */
[C---:B------:R-:W-:Y:S02]  /*16b0*/  FSETP.NEU.AND P0, PT, R3.reuse, RZ, PT ;  /* 0x000000ff0300720b */ /* 0x040fe40003f0d000 */
[----:B------:R-:W-:-:S04]  /*16c0*/  LOP3.LUT R2, R3, 0x40d86980, RZ, 0x3c, !PT ;  /* 0x40d8698003027812 */ /* 0x000fc800078e3cff */
[----:B------:R-:W-:-:S04]  /*16d0*/  LOP3.LUT R5, R2, 0x80000000, RZ, 0xc0, !PT ;  /* 0x8000000002057812 */ /* 0x000fc800078ec0ff */
[----:B------:R-:W-:-:S03]  /*16e0*/  LOP3.LUT R13, R5, R13, RZ, 0xfc, !PT ;  /* 0x0000000d050d7212 */ /* 0x000fc600078efcff */
        /* <DEDUP_REMOVED lines=11> */
.L_x_21:
[----:B------:R-:W-:-:S14]  /*17a0*/  DSETP.NAN.AND P0, PT, R12, R12, PT ;  /* 0x0000000c0c00722a */ /* 0x000fdc0003f08000 */
[----:B------:R-:W-:Y:S05]  /*17b0*/  @P0 BRA `(.L_x_23) ;  /* 0x0000000000340947 */ /* 0x000fea0003800000 */
[----:B------:R-:W-:Y:S01]  /*17c0*/  ISETP.NE.AND P0, PT, R18, R19, PT ;  /* 0x000000131200720c */ /* 0x000fe20003f05270 */
[----:B------:R-:W-:Y:S01]  /*17d0*/  IMAD.MOV.U32 R10, RZ, RZ, 0x0 ;  /* 0x00000000ff0a7424 */ /* 0x000fe200078e00ff */
[----:B------:R-:W-:-:S11]  /*17e0*/  MOV R11, 0xfff80000 ;  /* 0xfff80000000b7802 */ /* 0x000fd60000000f00 */
[----:B------:R-:W-:Y:S05]  /*17f0*/  @!P0 BRA `(.L_x_22) ;  /* 0x00000000002c8947 */ /* 0x000fea0003800000 */
[----:B------:R-:W-:Y:S02]  /*1800*/  ISETP.NE.AND P0, PT, R18, 0x7ff00000, PT ;  /* 0x7ff000001200780c */ /* 0x000fe40003f05270 */
[----:B------:R-:W-:Y:S02]  /*1810*/  LOP3.LUT R12, R13, 0x40d86980, RZ, 0x3c, !PT ;  /* 0x40d869800d0c7812 */ /* 0x000fe400078e3cff */
[----:B------:R-:W-:Y:S02]  /*1820*/  ISETP.EQ.OR P0, PT, R19, RZ, !P0 ;  /* 0x000000ff1300720c */ /* 0x000fe40004702670 */
[----:B------:R-:W-:-:S11]  /*1830*/  LOP3.LUT R11, R12, 0x80000000, RZ, 0xc0, !PT ;  /* 0x800000000c0b7812 */ /* 0x000fd600078ec0ff */
[----:B------:R-:W-:Y:S01]  /*1840*/  @P0 LOP3.LUT R2, R11, 0x7ff00000, RZ, 0xfc, !PT ;  /* 0x7ff000000b020812 */ /* 0x000fe200078efcff */
[----:B------:R-:W-:Y:S02]  /*1850*/  @!P0 IMAD.MOV.U32 R10, RZ, RZ, RZ ;  /* 0x000000ffff0a8224 */ /* 0x000fe400078e00ff */
[----:B------:R-:W-:Y:S02]  /*1860*/  @P0 IMAD.MOV.U32 R10, RZ, RZ, RZ ;  /* 0x000000ffff0a0224 */ /* 0x000fe400078e00ff */
[----:B------:R-:W-:Y:S01]  /*1870*/  @P0 IMAD.MOV.U32 R11, RZ, RZ, R2 ;  /* 0x000000ffff0b0224 */ /* 0x000fe200078e0002 */
[----:B------:R-:W-:Y:S06]  /*1880*/  BRA `(.L_x_22) ;  /* 0x0000000000087947 */ /* 0x000fec0003800000 */
.L_x_23:
[----:B------:R-:W-:Y:S01]  /*1890*/  LOP3.LUT R11, R13, 0x80000, RZ, 0xfc, !PT ;  /* 0x000800000d0b7812 */ /* 0x000fe200078efcff */
[----:B------:R-:W-:-:S07]  /*18a0*/  IMAD.MOV.U32 R10, RZ, RZ, R12 ;  /* 0x000000ffff0a7224 */ /* 0x000fce00078e000c */
.L_x_22:
[----:B------:R-:W-:Y:S05]  /*18b0*/  BSYNC.RECONVERGENT B1 ;  /* 0x0000000000017941 */ /* 0x000fea0003800200 */
.L_x_20:
[----:B------:R-:W-:Y:S01]  /*18c0*/  IMAD.MOV.U32 R5, RZ, RZ, 0x0 ;  /* 0x00000000ff057424 */ /* 0x000fe200078e00ff */
[----:B------:R-:W-:Y:S01]  /*18d0*/  MOV R3, R11 ;  /* 0x0000000b00037202 */ /* 0x000fe20000000f00 */
[----:B------:R-:W-:Y:S02]  /*18e0*/  IMAD.MOV.U32 R2, RZ, RZ, R10 ;  /* 0x000000ffff027224 */ /* 0x000fe400078e000a */
[----:B------:R-:W-:Y:S05]  /*18f0*/  RET.REL.NODEC R4 `(_Z7std_colPdS_S_) ;  /* 0xffffffe404c07950 */ /* 0x000fea0003c3ffff */
        .weak           $__internal_2_$__cuda_sm20_dsqrt_rn_f64_mediumpath_v1
        .type           $__internal_2_$__cuda_sm20_dsqrt_rn_f64_mediumpath_v1,@function
        .size           $__internal_2_$__cuda_sm20_dsqrt_rn_f64_mediumpath_v1,(.L_x_39 - $__internal_2_$__cuda_sm20_dsqrt_rn_f64_mediumpath_v1)
$__internal_2_$__cuda_sm20_dsqrt_rn_f64_mediumpath_v1:
[----:B------:R-:W-:Y:S01]  /*1900*/  ISETP.GE.U32.AND P0, PT, R4, -0x3400000, PT ;  /* 0xfcc000000400780c */ /* 0x000fe20003f06070 */
[----:B------:R-:W-:Y:S01]  /*1910*/  BSSY.RECONVERGENT B1, `(.L_x_24) ;  /* 0x0000026000017945 */ /* 0x000fe20003800200 */
[----:B------:R-:W-:Y:S02]  /*1920*/  IMAD.MOV.U32 R8, RZ, RZ, R10 ;  /* 0x000000ffff087224 */ /* 0x000fe400078e000a */
[----:B------:R-:W-:Y:S02]  /*1930*/  IMAD.MOV.U32 R4, RZ, RZ, R14 ;  /* 0x000000ffff047224 */ /* 0x000fe400078e000e */
[----:B------:R-:W-:-:S07]  /*1940*/  IMAD.MOV.U32 R5, RZ, RZ, R15 ;  /* 0x000000ffff057224 */ /* 0x000fce00078e000f */
[----:B------:R-:W-:Y:S05]  /*1950*/  @!P0 BRA `(.L_x_25) ;  /* 0x0000000000208947 */ /* 0x000fea0003800000 */
[----:B------:R-:W-:-:S10]  /*1960*/  DFMA.RM R4, R4, R8, R12 ;  /* 0x000000080404722b */ /* 0x000fd4000000400c */
[----:B------:R-:W-:-:S05]  /*1970*/  IADD3 R8, P0, PT, R4, 0x1, RZ ;  /* 0x0000000104087810 */ /* 0x000fca0007f1e0ff */
[----:B------:R-:W-:-:S06]  /*1980*/  IMAD.X R9, RZ, RZ, R5, P0 ;  /* 0x000000ffff097224 */ /* 0x000fcc00000e0605 */
[----:B------:R-:W-:-:S08]  /*1990*/  DFMA.RP R6, -R4, R8, R6 ;  /* 0x000000080406722b */ /* 0x000fd00000008106 */
[----:B------:R-:W-:-:S06]  /*19a0*/  DSETP.GT.AND P0, PT, R6, RZ, PT ;  /* 0x000000ff0600722a */ /* 0x000fcc0003f04000 */
[----:B------:R-:W-:Y:S02]  /*19b0*/  FSEL R4, R8, R4, P0 ;  /* 0x0000000408047208 */ /* 0x000fe40000000000 */
[----:B------:R-:W-:Y:S01]  /*19c0*/  FSEL R5, R9, R5, P0 ;  /* 0x0000000509057208 */ /* 0x000fe20000000000 */
[----:B------:R-:W-:Y:S06]  /*19d0*/  BRA `(.L_x_26) ;  /* 0x0000000000647947 */ /* 0x000fec0003800000 */
.L_x_25:
[----:B------:R-:W-:-:S14]  /*19e0*/  DSETP.NE.AND P0, PT, R6, RZ, PT ;  /* 0x000000ff0600722a */ /* 0x000fdc0003f05000 */
[----:B------:R-:W-:Y:S05]  /*19f0*/  @!P0 BRA `(.L_x_27) ;  /* 0x0000000000588947 */ /* 0x000fea0003800000 */
[----:B------:R-:W-:-:S13]  /*1a00*/  ISETP.GE.AND P0, PT, R7, RZ, PT ;  /* 0x000000ff0700720c */ /* 0x000fda0003f06270 */
[----:B------:R-:W-:Y:S01]  /*1a10*/  @!P0 MOV R4, 0x0 ;  /* 0x0000000000048802 */ /* 0x000fe20000000f00 */
[----:B------:R-:W-:Y:S01]  /*1a20*/  @!P0 IMAD.MOV.U32 R5, RZ, RZ, -0x80000 ;  /* 0xfff80000ff058424 */ /* 0x000fe200078e00ff */
[----:B------:R-:W-:Y:S06]  /*1a30*/  @!P0 BRA `(.L_x_26) ;  /* 0x00000000004c8947 */ /* 0x000fec0003800000 */
[----:B------:R-:W-:-:S13]  /*1a40*/  ISETP.GT.AND P0, PT, R7, 0x7fefffff, PT ;  /* 0x7fefffff0700780c */ /* 0x000fda0003f04270 */
[----:B------:R-:W-:Y:S05]  /*1a50*/  @P0 BRA `(.L_x_27) ;  /* 0x0000000000400947 */ /* 0x000fea0003800000 */
[----:B------:R-:W-:Y:S01]  /*1a60*/  DMUL R4, R6, 8.11296384146066816958e+31 ;  /* 0x4690000006047828 */ /* 0x000fe20000000000 */
[----:B------:R-:W-:Y:S02]  /*1a70*/  IMAD.MOV.U32 R10, RZ, RZ, 0x0 ;  /* 0x00000000ff0a7424 */ /* 0x000fe400078e00ff */
[----:B------:R-:W-:Y:S02]  /*1a80*/  IMAD.MOV.U32 R6, RZ, RZ, RZ ;  /* 0x000000ffff067224 */ /* 0x000fe400078e00ff */
[----:B------:R-:W-:Y:S01]  /*1a90*/  IMAD.MOV.U32 R11, RZ, RZ, 0x3fd80000 ;  /* 0x3fd80000ff0b7424 */ /* 0x000fe200078e00ff */
[----:B------:R-:W0:Y:S03]  /*1aa0*/  MUFU.RSQ64H R7, R5 ;  /* 0x0000000500077308 */ /* 0x000e260000001c00 */
[----:B0-----:R-:W-:-:S08]  /*1ab0*/  DMUL R8, R6, R6 ;  /* 0x0000000606087228 */ /* 0x001fd00000000000 */
[----:B------:R-:W-:-:S08]  /*1ac0*/  DFMA R8, R4, -R8, 1 ;  /* 0x3ff000000408742b */ /* 0x000fd00000000808 */
[----:B------:R-:W-:Y:S02]  /*1ad0*/  DFMA R10, R8, R10, 0.5 ;  /* 0x3fe00000080a742b */ /* 0x000fe4000000000a */
[----:B------:R-:W-:-:S08]  /*1ae0*/  DMUL R8, R6, R8 ;  /* 0x0000000806087228 */ /* 0x000fd00000000000 */
[----:B------:R-:W-:-:S08]  /*1af0*/  DFMA R8, R10, R8, R6 ;  /* 0x000000080a08722b */ /* 0x000fd00000000006 */
[----:B------:R-:W-:Y:S02]  /*1b00*/  DMUL R6, R4, R8 ;  /* 0x0000000804067228 */ /* 0x000fe40000000000 */
[----:B------:R-:W-:-:S06]  /*1b10*/  VIADD R9, R9, 0xfff00000 ;  /* 0xfff0000009097836 */ /* 0x000fcc0000000000 */
[----:B------:R-:W-:-:S08]  /*1b20*/  DFMA R10, R6, -R6, R4 ;  /* 0x80000006060a722b */ /* 0x000fd00000000004 */
[----:B------:R-:W-:-:S10]  /*1b30*/  DFMA R4, R8, R10, R6 ;  /* 0x0000000a0804722b */ /* 0x000fd40000000006 */
[----:B------:R-:W-:Y:S01]  /*1b40*/  IADD3 R5, PT, PT, R5, -0x3500000, RZ ;  /* 0xfcb0000005057810 */ /* 0x000fe20007ffe0ff */
[----:B------:R-:W-:Y:S06]  /*1b50*/  BRA `(.L_x_26) ;  /* 0x0000000000047947 */ /* 0x000fec0003800000 */
.L_x_27:
[----:B------:R-:W-:-:S11]  /*1b60*/  DADD R4, R6, R6 ;  /* 0x0000000006047229 */ /* 0x000fd60000000006 */
.L_x_26:
[----:B------:R-:W-:Y:S05]  /*1b70*/  BSYNC.RECONVERGENT B1 ;  /* 0x0000000000017941 */ /* 0x000fea0003800200 */
.L_x_24:
[----:B------:R-:W-:Y:S02]  /*1b80*/  IMAD.MOV.U32 R3, RZ, RZ, 0x0 ;  /* 0x00000000ff037424 */ /* 0x000fe400078e00ff */
[----:B------:R-:W-:Y:S02]  /*1b90*/  IMAD.MOV.U32 R6, RZ, RZ, R4 ;  /* 0x000000ffff067224 */ /* 0x000fe400078e0004 */
[----:B------:R-:W-:Y:S01]  /*1ba0*/  IMAD.MOV.U32 R7, RZ, RZ, R5 ;  /* 0x000000ffff077224 */ /* 0x000fe200078e0005 */
[----:B------:R-:W-:Y:S06]  /*1bb0*/  RET.REL.NODEC R2 `(_Z7std_colPdS_S_) ;  /* 0xffffffe402107950 */ /* 0x000fec0003c3ffff */
.L_x_28:
        /* <DEDUP_REMOVED lines=12> */
.L_x_39:


//--------------------- .text._Z8mean_colPdS_     --------------------------
	.section	.text._Z8mean_colPdS_,"ax",@progbits
	.align	128
        .global         _Z8mean_colPdS_
        .type           _Z8mean_colPdS_,@function
        .size           _Z8mean_colPdS_,(.L_x_40 - _Z8mean_colPdS_)
        .other          _Z8mean_colPdS_,@"STO_CUDA_ENTRY STV_DEFAULT"
_Z8mean_colPdS_:
.text._Z8mean_colPdS_:
[----:B------:R-:W-:Y:S01]  /*0000*/  LDC R1, c[0x0][0x37c] ;  /* 0x0000df00ff017b82 */ /* 0x000fe20000000800 */
[----:B------:R-:W0:Y:S07]  /*0010*/  S2R R0, SR_TID.X ;  /* 0x0000000000007919 */ /* 0x000e2e0000002100 */
[----:B------:R-:W0:Y:S08]  /*0020*/  S2UR UR4, SR_CTAID.X ;  /* 0x00000000000479c3 */ /* 0x000e300000002500 */
[----:B------:R-:W0:Y:S02]  /*0030*/  LDC R3, c[0x0][0x360] ;  /* 0x0000d800ff037b82 */ /* 0x000e240000000800 */
[----:B0-----:R-:W-:-:S05]  /*0040*/  IMAD R0, R3, UR4, R0 ;  /* 0x0000000403007c24 */ /* 0x001fca000f8e0200 */
[----:B------:R-:W-:-:S13]  /*0050*/  ISETP.GT.AND P0, PT, R0, 0x1c, PT ;  /* 0x0000001c0000780c */ /* 0x000fda0003f04270 */
[----:B------:R-:W-:Y:S05]  /*0060*/  @P0 EXIT ;  /* 0x000000000000094d */ /* 0x000fea0003800000 */
[----:B------:R-:W0:Y:S01]  /*0070*/  LDC.64 R4, c[0x0][0x388] ;  /* 0x0000e200ff047b82 */ /* 0x000e220000000a00 */
[----:B------:R-:W1:Y:S01]  /*0080*/  LDCU.64 UR6, c[0x0][0x358] ;  /* 0x00006b00ff0677ac */ /* 0x000e620008000a00 */
[----:B0-----:R-:W-:-:S05]  /*0090*/  IMAD.WIDE R4, R0, 0x8, R4 ;  /* 0x0000000800047825 */ /* 0x001fca00078e0204 */
[----:B-1----:R0:W5:Y:S01]  /*00a0*/  LDG.E.64 R6, desc[UR6][R4.64] ;  /* 0x0000000604067981 */ /* 0x002162000c1e1b00 */
[----:B------:R-:W-:-:S05]  /*00b0*/  UMOV UR4, URZ ;  /* 0x000000ff00047c82 */ /* 0x000fca0008000000 */
.L_x_29:
[----:B------:R-:W1:Y:S02]  /*00c0*/  LDC.64 R2, c[0x0][0x380] ;  /* 0x0000e000ff027b82 */ /* 0x000e640000000a00 */
[----:B-12---:R-:W-:-:S05]  /*00d0*/  IMAD.WIDE R8, R0, 0x8, R2 ;  /* 0x0000000800087825 */ /* 0x006fca00078e0202 */
[----:B------:R-:W2:Y:S02]  /*00e0*/  LDG.E.64 R10, desc[UR6][R8.64] ;  /* 0x00000006080a7981 */ /* 0x000ea4000c1e1b00 */
[----:B--2--5:R-:W-:-:S07]  /*00f0*/  DADD R10, R10, R6 ;  /* 0x000000000a0a7229 */ /* 0x024fce0000000006 */
[----:B------:R1:W-:Y:S04]  /*0100*/  STG.E.64 desc[UR6][R4.64], R10 ;  /* 0x0000000a04007986 */ /* 0x0003e8000c101b06 */
[----:B------:R-:W2:Y:S01]  /*0110*/  LDG.E.64 R6, desc[UR6][R8.64+0xe8] ;  /* 0x0000e80608067981 */ /* 0x000ea2000c1e1b00 */
[----:B------:R-:W-:-:S04]  /*0120*/  VIADD R13, R0, 0x3a ;  /* 0x0000003a000d7836 */ /* 0x000fc80000000000 */
[----:B------:R-:W-:Y:S01]  /*0130*/  IMAD.WIDE R12, R13, 0x8, R2 ;  /* 0x000000080d0c7825 */ /* 0x000fe200078e0202 */
[----:B--2---:R-:W-:-:S07]  /*0140*/  DADD R6, R10, R6 ;  /* 0x000000000a067229 */ /* 0x004fce0000000006 */
[----:B------:R2:W-:Y:S04]  /*0150*/  STG.E.64 desc[UR6][R4.64], R6 ;  /* 0x0000000604007986 */ /* 0x0005e8000c101b06 */
[----:B------:R-:W3:Y:S02]  /*0160*/  LDG.E.64 R14, desc[UR6][R12.64] ;  /* 0x000000060c0e7981 */ /* 0x000ee4000c1e1b00 */
[----:B---3--:R-:W-:-:S07]  /*0170*/  DADD R14, R6, R14 ;  /* 0x00000000060e7229 */ /* 0x008fce000000000e */
[----:B------:R3:W-:Y:S04]  /*0180*/  STG.E.64 desc[UR6][R4.64], R14 ;  /* 0x0000000e04007986 */ /* 0x0007e8000c101b06 */
[----:B------:R-:W4:Y:S01]  /*0190*/  LDG.E.64 R16, desc[UR6][R12.64+0xe8] ;  /* 0x0000e8060c107981 */ /* 0x000f22000c1e1b00 */
[----:B------:R-:W-:-:S05]  /*01a0*/  IADD3 R19, PT, PT, R0, 0x74, RZ ;  /* 0x0000007400137810 */ /* 0x000fca0007ffe0ff */
[----:B------:R-:W-:Y:S01]  /*01b0*/  IMAD.WIDE R8, R19, 0x8, R2 ;  /* 0x0000000813087825 */ /* 0x000fe200078e0202 */
[----:B----4-:R-:W-:-:S07]  /*01c0*/  DADD R16, R14, R16 ;  /* 0x000000000e107229 */ /* 0x010fce0000000010 */
[----:B------:R4:W-:Y:S04]  /*01d0*/  STG.E.64 desc[UR6][R4.64], R16 ;  /* 0x0000001004007986 */ /* 0x0009e8000c101b06 */
[----:B-1----:R-:W2:Y:S02]  /*01e0*/  LDG.E.64 R10, desc[UR6][R8.64] ;  /* 0x00000006080a7981 */ /* 0x002ea4000c1e1b00 */
[----:B--2---:R-:W-:-:S07]  /*01f0*/  DADD R10, R16, R10 ;  /* 0x00000000100a7229 */ /* 0x004fce000000000a */
[----:B------:R1:W-:Y:S04]  /*0200*/  STG.E.64 desc[UR6][R4.64], R10 ;  /* 0x0000000a04007986 */ /* 0x0003e8000c101b06 */
[----:B------:R-:W2:Y:S01]  /*0210*/  LDG.E.64 R6, desc[UR6][R8.64+0xe8] ;  /* 0x0000e80608067981 */ /* 0x000ea2000c1e1b00 */
[----:B------:R-:W-:-:S04]  /*0220*/  VIADD R19, R0, 0xae ;  /* 0x000000ae00137836 */ /* 0x000fc80000000000 */
[----:B------:R-:W-:Y:S01]  /*0230*/  IMAD.WIDE R12, R19, 0x8, R2 ;  /* 0x00000008130c7825 */ /* 0x000fe200078e0202 */
[----:B--2---:R-:W-:-:S07]  /*0240*/  DADD R6, R10, R6 ;  /* 0x000000000a067229 */ /* 0x004fce0000000006 */
[----:B------:R2:W-:Y:S04]  /*0250*/  STG.E.64 desc[UR6][R4.64], R6 ;  /* 0x0000000604007986 */ /* 0x0005e8000c101b06 */
[----:B---3--:R-:W3:Y:S02]  /*0260*/  LDG.E.64 R14, desc[UR6][R12.64] ;  /* 0x000000060c0e7981 */ /* 0x008ee4000c1e1b00 */
[----:B---3--:R-:W-:-:S07]  /*0270*/  DADD R14, R6, R14 ;  /* 0x00000000060e7229 */ /* 0x008fce000000000e */
[----:B------:R3:W-:Y:S04]  /*0280*/  STG.E.64 desc[UR6][R4.64], R14 ;  /* 0x0000000e04007986 */ /* 0x0007e8000c101b06 */
[----:B----4-:R-:W4:Y:S01]  /*0290*/  LDG.E.64 R16, desc[UR6][R12.64+0xe8] ;  /* 0x0000e8060c107981 */ /* 0x010f22000c1e1b00 */
        /* <DEDUP_REMOVED lines=183> */
[----:B------:R-:W3:Y:S01]  /*0e10*/  LDG.E.64 R6, desc[UR6][R8.64+0xe8] ;  /* 0x0000e80608067981 */ /* 0x000ee2000c1e1b00 */
[----:B------:R-:W-:-:S04]  /*0e20*/  VIADD R19, R0, 0x61e ;  /* 0x0000061e00137836 */ /* 0x000fc80000000000 */
[----:B------:R-:W-:Y:S01]  /*0e30*/  IMAD.WIDE R12, R19, 0x8, R2 ;  /* 0x00000008130c7825 */ /* 0x000fe200078e0202 */
[----:B---3--:R-:W-:-:S07]  /*0e40*/  DADD R14, R10, R6 ;  /* 0x000000000a0e7229 */ /* 0x008fce0000000006 */
[----:B------:R2:W-:Y:S04]  /*0e50*/  STG.E.64 desc[UR6][R4.64], R14 ;  /* 0x0000000e04007986 */ /* 0x0005e8000c101b06 */
[----:B------:R-:W3:Y:S02]  /*0e60*/  LDG.E.64 R6, desc[UR6][R12.64] ;  /* 0x000000060c067981 */ /* 0x000ee4000c1e1b00 */
[----:B---3--:R-:W-:-:S07]  /*0e70*/  DADD R18, R14, R6 ;  /* 0x000000000e127229 */ /* 0x008fce0000000006 */
[----:B------:R2:W-:Y:S04]  /*0e80*/  STG.E.64 desc[UR6][R4.64], R18 ;  /* 0x0000001204007986 */ /* 0x0005e8000c101b06 */
[----:B------:R-:W1:Y:S01]  /*0e90*/  LDG.E.64 R6, desc[UR6][R12.64+0xe8] ;  /* 0x0000e8060c067981 */ /* 0x000e62000c1e1b00 */
[----:B----4-:R-:W-:-:S05]  /*0ea0*/  IADD3 R17, PT, PT, R0, 0x658, RZ ;  /* 0x0000065800117810 */ /* 0x010fca0007ffe0ff */
[----:B------:R-:W-:Y:S01]  /*0eb0*/  IMAD.WIDE R2, R17, 0x8, R2 ;  /* 0x0000000811027825 */ /* 0x000fe200078e0202 */
[----:B-1----:R-:W-:-:S07]  /*0ec0*/  DADD R10, R18, R6 ;  /* 0x00000000120a7229 */ /* 0x002fce0000000006 */
[----:B------:R2:W-:Y:S04]  /*0ed0*/  STG.E.64 desc[UR6][R4.64], R10 ;  /* 0x0000000a04007986 */ /* 0x0005e8000c101b06 */
[----:B------:R-:W3:Y:S02]  /*0ee0*/  LDG.E.64 R6, desc[UR6][R2.64] ;  /* 0x0000000602067981 */ /* 0x000ee4000c1e1b00 */
[----:B---3--:R-:W-:-:S07]  /*0ef0*/  DADD R8, R6, R10 ;  /* 0x0000000006087229 */ /* 0x008fce000000000a */
[----:B------:R2:W-:Y:S04]  /*0f00*/  STG.E.64 desc[UR6][R4.64], R8 ;  /* 0x0000000804007986 */ /* 0x0005e8000c101b06 */
[----:B------:R-:W3:Y:S01]  /*0f10*/  LDG.E.64 R6, desc[UR6][R2.64+0xe8] ;  /* 0x0000e80602067981 */ /* 0x000ee2000c1e1b00 */
[----:B------:R-:W-:Y:S01]  /*0f20*/  UIADD3 UR4, UPT, UPT, UR4, 0x3a, URZ ;  /* 0x0000003a04047890 */ /* 0x000fe2000fffe0ff */
[----:B------:R-:W-:-:S03]  /*0f30*/  VIADD R0, R0, 0x692 ;  /* 0x0000069200007836 */ /* 0x000fc60000000000 */
[----:B------:R-:W-:Y:S01]  /*0f40*/  UISETP.NE.AND UP0, UPT, UR4, 0x61a6, UPT ;  /* 0x000061a60400788c */ /* 0x000fe2000bf05270 */
[----:B---3--:R-:W-:-:S07]  /*0f50*/  DADD R6, R8, R6 ;  /* 0x0000000008067229 */ /* 0x008fce0000000006 */
[----:B------:R2:W-:Y:S01]  /*0f60*/  STG.E.64 desc[UR6][R4.64], R6 ;  /* 0x0000000604007986 */ /* 0x0005e2000c101b06 */
[----:B------:R-:W-:Y:S05]  /*0f70*/  BRA.U UP0, `(.L_x_29) ;  /* 0xfffffff100507547 */ /* 0x000fea000b83ffff */
[----:B------:R-:W1:Y:S01]  /*0f80*/  MUFU.RCP64H R3, 24998 ;  /* 0x40d8698000037908 */ /* 0x000e620000001800 */
[----:B--2---:R-:W-:Y:S01]  /*0f90*/  MOV R10, 0x0 ;  /* 0x00000000000a7802 */ /* 0x004fe20000000f00 */
[----:B------:R-:W-:Y:S01]  /*0fa0*/  IMAD.MOV.U32 R11, RZ, RZ, 0x40d86980 ;  /* 0x40d86980ff0b7424 */ /* 0x000fe200078e00ff */
[----:B------:R-:W-:Y:S01]  /*0fb0*/  MOV R2, 0x1 ;  /* 0x0000000100027802 */ /* 0x000fe20000000f00 */
[----:B------:R-:W-:Y:S01]  /*0fc0*/  BSSY.RECONVERGENT B0, `(.L_x_30) ;  /* 0x0000011000007945 */ /* 0x000fe20003800200 */
[----:B------:R-:W-:-:S04]  /*0fd0*/  FSETP.GEU.AND P1, PT, |R7|, 6.5827683646048100446e-37, PT ;  /* 0x036000000700780b */ /* 0x000fc80003f2e200 */
[----:B-1----:R-:W-:-:S08]  /*0fe0*/  DFMA R8, R2, -R10, 1 ;  /* 0x3ff000000208742b */ /* 0x002fd0000000080a */
        /* <DEDUP_REMOVED lines=11> */
[----:B0-----:R-:W-:Y:S05]  /*10a0*/  CALL.REL.NOINC `($__internal_3_$__cuda_sm20_div_rn_f64_full) ;  /* 0x0000000000147944 */ /* 0x001fea0003c00000 */
[----:B------:R-:W-:Y:S01]  /*10b0*/  IMAD.MOV.U32 R2, RZ, RZ, R10 ;  /* 0x000000ffff027224 */ /* 0x000fe200078e000a */
[----:B------:R-:W-:-:S07]  /*10c0*/  MOV R3, R11 ;  /* 0x0000000b00037202 */ /* 0x000fce0000000f00 */
.L_x_31:
[----:B------:R-:W-:Y:S05]  /*10d0*/  BSYNC.RECONVERGENT B0 ;  /* 0x0000000000007941 */ /* 0x000fea0003800200 */
.L_x_30:
[----:B------:R-:W-:Y:S01]  /*10e0*/  STG.E.64 desc[UR6][R4.64], R2 ;  /* 0x0000000204007986 */ /* 0x000fe2000c101b06 */
[----:B------:R-:W-:Y:S05]  /*10f0*/  EXIT ;  /* 0x000000000000794d */ /* 0x000fea0003800000 */
        .weak           $__internal_3_$__cuda_sm20_div_rn_f64_full
        .type           $__internal_3_$__cuda_sm20_div_rn_f64_full,@function
        .size           $__internal_3_$__cuda_sm20_div_rn_f64_full,(.L_x_40 - $__internal_3_$__cuda_sm20_div_rn_f64_full)
$__internal_3_$__cuda_sm20_div_rn_f64_full:
[----:B------:R-:W-:Y:S02]  /*1100*/  HFMA2 R3, -RZ, RZ, 1.9921875, 2816 ;  /* 0x3ff86980ff037431 */ /* 0x000fe400000001ff */
[----:B------:R-:W-:Y:S01]  /*1110*/  IMAD.MOV.U32 R2, RZ, RZ, 0x0 ;  /* 0x00000000ff027424 */ /* 0x000fe200078e00ff */
[----:B------:R-:W-:Y:S01]  /*1120*/  FSETP.GEU.AND P1, PT, |R7|, 1.469367938527859385e-39, PT ;  /* 0x001000000700780b */ /* 0x000fe20003f2e200 */
[----:B------:R-:W-:Y:S01]  /*1130*/  IMAD.MOV.U32 R8, RZ, RZ, 0x1 ;  /* 0x00000001ff087424 */ /* 0x000fe200078e00ff */
[----:B------:R-:W-:Y:S01]  /*1140*/  MOV R19, 0x40d00000 ;  /* 0x40d0000000137802 */ /* 0x000fe20000000f00 */
[----:B------:R-:W-:Y:S01]  /*1150*/  BSSY.RECONVERGENT B1, `(.L_x_32) ;  /* 0x0000046000017945 */ /* 0x000fe20003800200 */
[----:B------:R-:W0:Y:S02]  /*1160*/  MUFU.RCP64H R9, R3 ;  /* 0x0000000300097308 */ /* 0x000e240000001800 */
[----:B------:R-:W-:Y:S01]  /*1170*/  IADD3 R21, PT, PT, R19, -0x1, RZ ;  /* 0xffffffff13157810 */ /* 0x000fe20007ffe0ff */
[----:B0-----:R-:W-:-:S08]  /*1180*/  DFMA R10, R8, -R2, 1 ;  /* 0x3ff00000080a742b */ /* 0x001fd00000000802 */
[----:B------:R-:W-:Y:S01]  /*1190*/  DFMA R12, R10, R10, R10 ;  /* 0x0000000a0a0c722b */ /* 0x000fe2000000000a */
[----:B------:R-:W-:Y:S02]  /*11a0*/  LOP3.LUT R10, R7, 0x7ff00000, RZ, 0xc0, !PT ;  /* 0x7ff00000070a7812 */ /* 0x000fe400078ec0ff */
[----:B------:R-:W-:Y:S02]  /*11b0*/  MOV R11, 0x1ca00000 ;  /* 0x1ca00000000b7802 */ /* 0x000fe40000000f00 */
[----:B------:R-:W-:Y:S01]  /*11c0*/  ISETP.GE.U32.AND P0, PT, R10, 0x40d00000, PT ;  /* 0x40d000000a00780c */ /* 0x000fe20003f06070 */
[----:B------:R-:W-:Y:S02]  /*11d0*/  IMAD.MOV.U32 R18, RZ, RZ, R10 ;  /* 0x000000ffff127224 */ /* 0x000fe400078e000a */
[----:B------:R-:W-:Y:S01]  /*11e0*/  DFMA R14, R8, R12, R8 ;  /* 0x0000000c080e722b */ /* 0x000fe20000000008 */
[----:B------:R-:W-:Y:S01]  /*11f0*/  SEL R11, R11, 0x63400000, !P0 ;  /* 0x634000000b0b7807 */ /* 0x000fe20004000000 */
[----:B------:R-:W-:-:S03]  /*1200*/  IMAD.MOV.U32 R8, RZ, RZ, R6 ;  /* 0x000000ffff087224 */ /* 0x000fc600078e0006 */
[C-C-:B------:R-:W-:Y:S02]  /*1210*/  @!P1 LOP3.LUT R12, R11.reuse, 0x80000000, R7.reuse, 0xf8, !PT ;  /* 0x800000000b0c9812 */ /* 0x140fe400078ef807 */
[----:B------:R-:W-:Y:S01]  /*1220*/  LOP3.LUT R9, R11, 0x800fffff, R7, 0xf8, !PT ;  /* 0x800fffff0b097812 */ /* 0x000fe200078ef807 */
[----:B------:R-:W-:Y:S01]  /*1230*/  DFMA R16, R14, -R2, 1 ;  /* 0x3ff000000e10742b */ /* 0x000fe20000000802 */
[----:B------:R-:W-:Y:S02]  /*1240*/  @!P1 LOP3.LUT R13, R12, 0x100000, RZ, 0xfc, !PT ;  /* 0x001000000c0d9812 */ /* 0x000fe400078efcff */
[----:B------:R-:W-:-:S05]  /*1250*/  @!P1 MOV R12, RZ ;  /* 0x000000ff000c9202 */ /* 0x000fca0000000f00 */
[----:B------:R-:W-:Y:S02]  /*1260*/  DFMA R16, R14, R16, R14 ;  /* 0x000000100e10722b */ /* 0x000fe4000000000e */
[----:B------:R-:W-:-:S08]  /*1270*/  @!P1 DFMA R8, R8, 2, -R12 ;  /* 0x400000000808982b */ /* 0x000fd0000000080c */
[----:B------:R-:W-:Y:S02]  /*1280*/  DMUL R12, R16, R8 ;  /* 0x00000008100c7228 */ /* 0x000fe40000000000 */
[----:B------:R-:W-:-:S05]  /*1290*/  @!P1 LOP3.LUT R18, R9, 0x7ff00000, RZ, 0xc0, !PT ;  /* 0x7ff0000009129812 */ /* 0x000fca00078ec0ff */
[----:B------:R-:W-:Y:S01]  /*12a0*/  VIADD R20, R18, 0xffffffff ;  /* 0xffffffff12147836 */ /* 0x000fe20000000000 */
[----:B------:R-:W-:-:S04]  /*12b0*/  DFMA R14, R12, -R2, R8 ;  /* 0x800000020c0e722b */ /* 0x000fc80000000008 */
[----:B------:R-:W-:-:S04]  /*12c0*/  ISETP.GT.U32.AND P0, PT, R20, 0x7feffffe, PT ;  /* 0x7feffffe1400780c */ /* 0x000fc80003f04070 */
[----:B------:R-:W-:Y:S01]  /*12d0*/  ISETP.GT.U32.OR P0, PT, R21, 0x7feffffe, P0 ;  /* 0x7feffffe1500780c */ /* 0x000fe20000704470 */
[----:B------:R-:W-:-:S12]  /*12e0*/  DFMA R12, R16, R14, R12 ;  /* 0x0000000e100c722b */ /* 0x000fd8000000000c */
[----:B------:R-:W-:Y:S05]  /*12f0*/  @P0 BRA `(.L_x_33) ;  /* 0x0000000000680947 */ /* 0x000fea0003800000 */
[----:B------:R-:W-:Y:S01]  /*1300*/  IMAD.MOV.U32 R7, RZ, RZ, 0x40d00000 ;  /* 0x40d00000ff077424 */ /* 0x000fe200078e00ff */
[----:B------:R-:W-:-:S04]  /*1310*/  MOV R6, RZ ;  /* 0x000000ff00067202 */ /* 0x000fc80000000f00 */
[----:B------:R-:W-:-:S04]  /*1320*/  VIADDMNMX R10, R10, -R7, 0xb9600000, !PT ;  /* 0xb96000000a0a7446 */ /* 0x000fc80007800907 */
[----:B------:R-:W-:-:S04]  /*1330*/  VIMNMX R10, PT, PT, R10, 0x46a00000, PT ;  /* 0x46a000000a0a7848 */ /* 0x000fc80003fe0100 */
[----:B------:R-:W-:-:S05]  /*1340*/  IADD3 R14, PT, PT, -R11, R10, RZ ;  /* 0x0000000a0b0e7210 */ /* 0x000fca0007ffe1ff */
[----:B------:R-:W-:-:S06]  /*1350*/  VIADD R7, R14, 0x7fe00000 ;  /* 0x7fe000000e077836 */ /* 0x000fcc0000000000 */
        /* <DEDUP_REMOVED lines=10> */
[----:B------:R-:W-:Y:S01]  /*1400*/  IADD3 R3, PT, PT, -R14, RZ, RZ ;  /* 0x000000ff0e037210 */ /* 0x000fe20007ffe1ff */
[----:B------:R-:W-:Y:S01]  /*1410*/  IMAD.MOV.U32 R2, RZ, RZ, RZ ;  /* 0x000000ffff027224 */ /* 0x000fe200078e00ff */
[----:B------:R-:W-:-:S05]  /*1420*/  DMUL.RP R6, R12, R6 ;  /* 0x000000060c067228 */ /* 0x000fca0000008000 */
[----:B------:R-:W-:-:S05]  /*1430*/  DFMA R2, R10, -R2, R12 ;  /* 0x800000020a02722b */ /* 0x000fca000000000c */
[----:B------:R-:W-:Y:S02]  /*1440*/  LOP3.LUT R9, R7, R9, RZ, 0x3c, !PT ;  /* 0x0000000907097212 */ /* 0x000fe400078e3cff */
[----:B------:R-:W-:-:S04]  /*1450*/  IADD3 R2, PT, PT, -R14, -0x43300000, RZ ;  /* 0xbcd000000e027810 */ /* 0x000fc80007ffe1ff */
[----:B------:R-:W-:-:S04]  /*1460*/  FSETP.NEU.AND P0, PT, |R3|, R2, PT ;  /* 0x000000020300720b */ /* 0x000fc80003f0d200 */
[----:B------:R-:W-:Y:S02]  /*1470*/  FSEL R10, R6, R10, !P0 ;  /* 0x0000000a060a7208 */ /* 0x000fe40004000000 */
[----:B------:R-:W-:Y:S01]  /*1480*/  FSEL R11, R9, R11, !P0 ;  /* 0x0000000b090b7208 */ /* 0x000fe20004000000 */
[----:B------:R-:W-:Y:S06]  /*1490*/  BRA `(.L_x_34) ;  /* 0x0000000000447947 */ /* 0x000fec0003800000 */
.L_x_33:
[----:B------:R-:W-:-:S14]  /*14a0*/  DSETP.NAN.AND P0, PT, R6, R6, PT ;  /* 0x000000060600722a */ /* 0x000fdc0003f08000 */
[----:B------:R-:W-:Y:S05]  /*14b0*/  @P0 BRA `(.L_x_35) ;  /* 0x0000000000340947 */ /* 0x000fea0003800000 */
[----:B------:R-:W-:Y:S01]  /*14c0*/  ISETP.NE.AND P0, PT, R18, R19, PT ;  /* 0x000000131200720c */ /* 0x000fe20003f05270 */
[----:B------:R-:W-:Y:S01]  /*14d0*/  IMAD.MOV.U32 R11, RZ, RZ, -0x80000 ;  /* 0xfff80000ff0b7424 */ /* 0x000fe200078e00ff */
[----:B------:R-:W-:-:S11]  /*14e0*/  MOV R10, 0x0 ;  /* 0x00000000000a7802 */ /* 0x000fd60000000f00 */
[----:B------:R-:W-:Y:S05]  /*14f0*/  @!P0 BRA `(.L_x_34) ;  /* 0x00000000002c8947 */ /* 0x000fea0003800000 */
[----:B------:R-:W-:Y:S02]  /*1500*/  ISETP.NE.AND P0, PT, R18, 0x7ff00000, PT ;  /* 0x7ff000001200780c */ /* 0x000fe40003f05270 */
[----:B------:R-:W-:Y:S02]  /*1510*/  LOP3.LUT R6, R7, 0x40d86980, RZ, 0x3c, !PT ;  /* 0x40d8698007067812 */ /* 0x000fe400078e3cff */
[----:B------:R-:W-:Y:S02]  /*1520*/  ISETP.EQ.OR P0, PT, R19, RZ, !P0 ;  /* 0x000000ff1300720c */ /* 0x000fe40004702670 */
[----:B------:R-:W-:-:S11]  /*1530*/  LOP3.LUT R11, R6, 0x80000000, RZ, 0xc0, !PT ;  /* 0x80000000060b7812 */ /* 0x000fd600078ec0ff */
[----:B------:R-:W-:Y:S02]  /*1540*/  @P0 LOP3.LUT R2, R11, 0x7ff00000, RZ, 0xfc, !PT ;  /* 0x7ff000000b020812 */ /* 0x000fe400078efcff */
[----:B------:R-:W-:Y:S01]  /*1550*/  @!P0 MOV R10, RZ ;  /* 0x000000ff000a8202 */ /* 0x000fe20000000f00 */
[----:B------:R-:W-:Y:S01]  /*1560*/  @P0 IMAD.MOV.U32 R10, RZ, RZ, RZ ;  /* 0x000000ffff0a0224 */ /* 0x000fe200078e00ff */
[----:B------:R-:W-:Y:S01]  /*1570*/  @P0 MOV R11, R2 ;  /* 0x00000002000b0202 */ /* 0x000fe20000000f00 */
[----:B------:R-:W-:Y:S06]  /*1580*/  BRA `(.L_x_34) ;  /* 0x0000000000087947 */ /* 0x000fec0003800000 */
.L_x_35:
[----:B------:R-:W-:Y:S01]  /*1590*/  LOP3.LUT R11, R7, 0x80000, RZ, 0xfc, !PT ;  /* 0x00080000070b7812 */ /* 0x000fe200078efcff */
[----:B------:R-:W-:-:S07]  /*15a0*/  IMAD.MOV.U32 R10, RZ, RZ, R6 ;  /* 0x000000ffff0a7224 */ /* 0x000fce00078e0006 */
.L_x_34:
[----:B------:R-:W-:Y:S05]  /*15b0*/  BSYNC.RECONVERGENT B1 ;  /* 0x0000000000017941 */ /* 0x000fea0003800200 */
.L_x_32:
[----:B------:R-:W-:Y:S01]  /*15c0*/  MOV R2, R0 ;  /* 0x0000000000027202 */ /* 0x000fe20000000f00 */
[----:B------:R-:W-:-:S04]  /*15d0*/  IMAD.MOV.U32 R3, RZ, RZ, 0x0 ;  /* 0x00000000ff037424 */ /* 0x000fc800078e00ff */
[----:B------:R-:W-:Y:S05]  /*15e0*/  RET.REL.NODEC R2 `(_Z8mean_colPdS_) ;  /* 0xffffffe802847950 */ /* 0x000fea0003c3ffff */
.L_x_36:
        /* <DEDUP_REMOVED lines=9> */
.L_x_40:


//--------------------- .nv.shared.reserved.0     --------------------------
	.section	.nv.shared.reserved.0,"aw",@nobits
	.weak		__nv_reservedSMEM_offset_0_alias
	.size		__nv_reservedSMEM_offset_0_alias, 0, 64
	.other		__nv_reservedSMEM_offset_0_alias,@"STO_CUDA_RESERVED_SHARED STV_DEFAULT"
__nv_reservedSMEM_offset_0_alias:
	.zero		0
	.zero		64


//--------------------- .nv.constant0._Z20gpu_matrix_transposePdS_ --------------------------
	.section	.nv.constant0._Z20gpu_matrix_transposePdS_,"a",@progbits
	.sectionflags	@""
	.align	4
.nv.constant0._Z20gpu_matrix_transposePdS_:
	.zero		912


//--------------------- .nv.constant0._Z10covariancePdS_ --------------------------
	.section	.nv.constant0._Z10covariancePdS_,"a",@progbits
	.sectionflags	@""
	.align	4
.nv.constant0._Z10covariancePdS_:
	.zero		912


//--------------------- .nv.constant0._Z14data_normalizePdS_S_ --------------------------
	.section	.nv.constant0._Z14data_normalizePdS_S_,"a",@progbits
	.sectionflags	@""
	.align	4
.nv.constant0._Z14data_normalizePdS_S_:
	.zero		920


//--------------------- .nv.constant0._Z7std_colPdS_S_ --------------------------
	.section	.nv.constant0._Z7std_colPdS_S_,"a",@progbits
	.sectionflags	@""
	.align	4
.nv.constant0._Z7std_colPdS_S_:
	.zero		920


//--------------------- .nv.constant0._Z8mean_colPdS_ --------------------------
	.section	.nv.constant0._Z8mean_colPdS_,"a",@progbits
	.sectionflags	@""
	.align	4
.nv.constant0._Z8mean_colPdS_:
	.zero		912


//--------------------- SYMBOLS --------------------------

	.type		.nv.reservedSmem.offset0,@object
	.size		.nv.reservedSmem.offset0,0x4
